	.target	sm_100a

	.elftype	@"ET_EXEC"


//--------------------- .note.nv.tkinfo           --------------------------
	.section	.note.nv.tkinfo,"",@"SHT_NOTE"
	.sectionflags	@"SHF_NOTE_NV_TKINFO"
	.tkinfo
        /*0018*/ 	.word	0x00000002
        /*0030*/ 	.string	""
        /*0030*/ 	.string	"ptxas"
        /*0030*/ 	.string	"Cuda compilation tools, release 13.0, V13.0.88"
        /*0030*/ 	.string	"Build cuda_13.0.r13.0/compiler.36424714_0"
        /*0030*/ 	.string	"-arch sm_100a -m 64 "



//--------------------- .note.nv.cuinfo           --------------------------
	.section	.note.nv.cuinfo,"",@"SHT_NOTE"
	.sectionflags	@"SHF_NOTE_NV_CUINFO"
        /*0018*/ 	.short	0x0002
        /*001a*/ 	.short	0x0064
        /*001c*/ 	.short	0x0082
	.zero		2


//--------------------- .nv.info                  --------------------------
	.section	.nv.info,"",@"SHT_CUDA_INFO"
	.align	4


	//----- nvinfo : EIATTR_REGCOUNT
	.align		4
        /*0000*/ 	.byte	0x04, 0x2f
        /*0002*/ 	.short	(.L_19 - .L_18)
	.align		4
.L_18:
        /*0004*/ 	.word	index@(_ZN7cutlass13device_kernelINS_4gemm6kernel13GemmUniversalIN4cute5tupleIJiiiiEEENS1_10collective13CollectiveMmaINS1_35MainloopSm100TmaUmmaWarpSpecializedILi17ELi2ELi4ENS5_IJNS4_1CILi2EEENSA_ILi1EEESC_EEEEENS5_IJNSA_ILi64EEENSA_ILi240EEENSA_ILi16EEEEEENS_10bfloat16_tENS5_IJlSC_lEEESJ_SK_NS4_8TiledMMAINS4_8MMA_AtomIJNS4_20SM100_MMA_F16BF16_SSISJ_SJ_fLi64ELi240ELNS4_4UMMA5MajorE0ELSP_0ELNSO_7ScaleInE0ELSQ_0EEEEEENS4_6LayoutINS5_IJSC_SC_SC_EEENS5_IJNSA_ILi0EEESV_SV_EEEEENS5_IJNS4_10UnderscoreESY_SY_EEEEENS4_13SM90_TMA_LOADENS4_14ComposedLayoutINS4_7SwizzleILi1ELi4ELi3EEENS4_18smem_ptr_flag_bitsILi16EEENST_INS5_IJNSA_ILi8EEESH_EEENS5_IJSH_SC_EEEEEEEvNS4_8identityENS4_23SM90_TMA_LOAD_MULTICASTES1B_vS1C_EENS_8epilogue10collective18CollectiveEpilogueINS1F_23Sm100TmaWarpSpecializedILi2ELi1ELi120ELb1ELb0EEEJSI_NS5_IJNST_ISF_SC_EENST_ISG_SC_EEEEESJ_SK_SJ_SK_NS1F_6fusion15FusionCallbacksIS1J_NS1N_17LinearCombinationISJ_fSJ_fLNS_15FloatRoundStyleE2EEESI_S1M_JEEENS4_5SM1004TMEM4LOAD26SM100_TMEM_LOAD_16dp256b2xES11_S1B_NS4_17SM75_U32x4_LDSM_NENS4_14SM90_TMA_STOREES1B_NS4_17SM90_U32x4_STSM_NENS4_39AutoVectorizingCopyWithAssumedAlignmentILi128EEEEEEvvEEEEvNT_6ParamsE)
        /*0008*/ 	.word	0x000000ff


	//----- nvinfo : EIATTR_FRAME_SIZE
	.align		4
.L_19:
        /*000c*/ 	.byte	0x04, 0x11
        /*000e*/ 	.short	(.L_21 - .L_20)
	.align		4
.L_20:
        /*0010*/ 	.word	index@($__internal_2_$__cuda_sm10x_tcgen05_guardrail_trap_unallocated_columns_being_dealloced)
        /*0014*/ 	.word	0x00000020


	//----- nvinfo : EIATTR_FRAME_SIZE
	.align		4
.L_21:
        /*0018*/ 	.byte	0x04, 0x11
        /*001a*/ 	.short	(.L_23 - .L_22)
	.align		4
.L_22:
        /*001c*/ 	.word	index@($__internal_1_$__cuda_sm10x_tcgen05_guardrail_trap_phase_invalid_during_alloc)
        /*0020*/ 	.word	0x00000020


	//----- nvinfo : EIATTR_FRAME_SIZE
	.align		4
.L_23:
        /*0024*/ 	.byte	0x04, 0x11
        /*0026*/ 	.short	(.L_25 - .L_24)
	.align		4
.L_24:
        /*0028*/ 	.word	index@($__internal_0_$__cuda_sm10x_tcgen05_guardrail_trap_col_being_dealloced_not_returned_by_alloc)
        /*002c*/ 	.word	0x00000020


	//----- nvinfo : EIATTR_FRAME_SIZE
	.align		4
.L_25:
        /*0030*/ 	.byte	0x04, 0x11
        /*0032*/ 	.short	(.L_27 - .L_26)
	.align		4
.L_26:
        /*0034*/ 	.word	index@(_ZN7cutlass13device_kernelINS_4gemm6kernel13GemmUniversalIN4cute5tupleIJiiiiEEENS1_10collective13CollectiveMmaINS1_35MainloopSm100TmaUmmaWarpSpecializedILi17ELi2ELi4ENS5_IJNS4_1CILi2EEENSA_ILi1EEESC_EEEEENS5_IJNSA_ILi64EEENSA_ILi240EEENSA_ILi16EEEEEENS_10bfloat16_tENS5_IJlSC_lEEESJ_SK_NS4_8TiledMMAINS4_8MMA_AtomIJNS4_20SM100_MMA_F16BF16_SSISJ_SJ_fLi64ELi240ELNS4_4UMMA5MajorE0ELSP_0ELNSO_7ScaleInE0ELSQ_0EEEEEENS4_6LayoutINS5_IJSC_SC_SC_EEENS5_IJNSA_ILi0EEESV_SV_EEEEENS5_IJNS4_10UnderscoreESY_SY_EEEEENS4_13SM90_TMA_LOADENS4_14ComposedLayoutINS4_7SwizzleILi1ELi4ELi3EEENS4_18smem_ptr_flag_bitsILi16EEENST_INS5_IJNSA_ILi8EEESH_EEENS5_IJSH_SC_EEEEEEEvNS4_8identityENS4_23SM90_TMA_LOAD_MULTICASTES1B_vS1C_EENS_8epilogue10collective18CollectiveEpilogueINS1F_23Sm100TmaWarpSpecializedILi2ELi1ELi120ELb1ELb0EEEJSI_NS5_IJNST_ISF_SC_EENST_ISG_SC_EEEEESJ_SK_SJ_SK_NS1F_6fusion15FusionCallbacksIS1J_NS1N_17LinearCombinationISJ_fSJ_fLNS_15FloatRoundStyleE2EEESI_S1M_JEEENS4_5SM1004TMEM4LOAD26SM100_TMEM_LOAD_16dp256b2xES11_S1B_NS4_17SM75_U32x4_LDSM_NENS4_14SM90_TMA_STOREES1B_NS4_17SM90_U32x4_STSM_NENS4_39AutoVectorizingCopyWithAssumedAlignmentILi128EEEEEEvvEEEEvNT_6ParamsE)
        /*0038*/ 	.word	0x00000020


	//----- nvinfo : EIATTR_MIN_STACK_SIZE
	.align		4
.L_27:
        /*003c*/ 	.byte	0x04, 0x12
        /*003e*/ 	.short	(.L_29 - .L_28)
	.align		4
.L_28:
        /*0040*/ 	.word	index@(_ZN7cutlass13device_kernelINS_4gemm6kernel13GemmUniversalIN4cute5tupleIJiiiiEEENS1_10collective13CollectiveMmaINS1_35MainloopSm100TmaUmmaWarpSpecializedILi17ELi2ELi4ENS5_IJNS4_1CILi2EEENSA_ILi1EEESC_EEEEENS5_IJNSA_ILi64EEENSA_ILi240EEENSA_ILi16EEEEEENS_10bfloat16_tENS5_IJlSC_lEEESJ_SK_NS4_8TiledMMAINS4_8MMA_AtomIJNS4_20SM100_MMA_F16BF16_SSISJ_SJ_fLi64ELi240ELNS4_4UMMA5MajorE0ELSP_0ELNSO_7ScaleInE0ELSQ_0EEEEEENS4_6LayoutINS5_IJSC_SC_SC_EEENS5_IJNSA_ILi0EEESV_SV_EEEEENS5_IJNS4_10UnderscoreESY_SY_EEEEENS4_13SM90_TMA_LOADENS4_14ComposedLayoutINS4_7SwizzleILi1ELi4ELi3EEENS4_18smem_ptr_flag_bitsILi16EEENST_INS5_IJNSA_ILi8EEESH_EEENS5_IJSH_SC_EEEEEEEvNS4_8identityENS4_23SM90_TMA_LOAD_MULTICASTES1B_vS1C_EENS_8epilogue10collective18CollectiveEpilogueINS1F_23Sm100TmaWarpSpecializedILi2ELi1ELi120ELb1ELb0EEEJSI_NS5_IJNST_ISF_SC_EENST_ISG_SC_EEEEESJ_SK_SJ_SK_NS1F_6fusion15FusionCallbacksIS1J_NS1N_17LinearCombinationISJ_fSJ_fLNS_15FloatRoundStyleE2EEESI_S1M_JEEENS4_5SM1004TMEM4LOAD26SM100_TMEM_LOAD_16dp256b2xES11_S1B_NS4_17SM75_U32x4_LDSM_NENS4_14SM90_TMA_STOREES1B_NS4_17SM90_U32x4_STSM_NENS4_39AutoVectorizingCopyWithAssumedAlignmentILi128EEEEEEvvEEEEvNT_6ParamsE)
        /*0044*/ 	.word	0x00000020
.L_29:


//--------------------- .nv.compat                --------------------------
	.section	.nv.compat,"",@"SHT_CUDA_COMPAT_INFO"
	.align	4
        /*0000*/ 	.byte	0x02, 0x09, 0x01, 0x00, 0x02, 0x02, 0x02, 0x00, 0x02, 0x05, 0x05, 0x00, 0x03, 0x07, 0x01, 0x01
        /*0010*/ 	.byte	0x02, 0x03, 0x01, 0x00, 0x02, 0x06, 0x01, 0x00, 0x04, 0x0b, 0x08, 0x00, 0x09, 0x00, 0x00, 0x00
        /*0020*/ 	.byte	0x00, 0x00, 0x00, 0x00


//--------------------- .nv.info._ZN7cutlass13device_kernelINS_4gemm6kernel13GemmUniversalIN4cute5tupleIJiiiiEEENS1_10collective13CollectiveMmaINS1_35MainloopSm100TmaUmmaWarpSpecializedILi17ELi2ELi4ENS5_IJNS4_1CILi2EEENSA_ILi1EEESC_EEEEENS5_IJNSA_ILi64EEENSA_ILi240EEENSA_ILi16EEEEEENS_10bfloat16_tENS5_IJlSC_lEEESJ_SK_NS4_8TiledMMAINS4_8MMA_AtomIJNS4_20SM100_MMA_F16BF16_SSISJ_SJ_fLi64ELi240ELNS4_4UMMA5MajorE0ELSP_0ELNSO_7ScaleInE0ELSQ_0EEEEEENS4_6LayoutINS5_IJSC_SC_SC_EEENS5_IJNSA_ILi0EEESV_SV_EEEEENS5_IJNS4_10UnderscoreESY_SY_EEEEENS4_13SM90_TMA_LOADENS4_14ComposedLayoutINS4_7SwizzleILi1ELi4ELi3EEENS4_18smem_ptr_flag_bitsILi16EEENST_INS5_IJNSA_ILi8EEESH_EEENS5_IJSH_SC_EEEEEEEvNS4_8identityENS4_23SM90_TMA_LOAD_MULTICASTES1B_vS1C_EENS_8epilogue10collective18CollectiveEpilogueINS1F_23Sm100TmaWarpSpecializedILi2ELi1ELi120ELb1ELb0EEEJSI_NS5_IJNST_ISF_SC_EENST_ISG_SC_EEEEESJ_SK_SJ_SK_NS1F_6fusion15FusionCallbacksIS1J_NS1N_17LinearCombinationISJ_fSJ_fLNS_15FloatRoundStyleE2EEESI_S1M_JEEENS4_5SM1004TMEM4LOAD26SM100_TMEM_LOAD_16dp256b2xES11_S1B_NS4_17SM75_U32x4_LDSM_NENS4_14SM90_TMA_STOREES1B_NS4_17SM90_U32x4_STSM_NENS4_39AutoVectorizingCopyWithAssumedAlignmentILi128EEEEEEvvEEEEvNT_6ParamsE --------------------------
	.section	.nv.info._ZN7cutlass13device_kernelINS_4gemm6kernel13GemmUniversalIN4cute5tupleIJiiiiEEENS1_10collective13CollectiveMmaINS1_35MainloopSm100TmaUmmaWarpSpecializedILi17ELi2ELi4ENS5_IJNS4_1CILi2EEENSA_ILi1EEESC_EEEEENS5_IJNSA_ILi64EEENSA_ILi240EEENSA_ILi16EEEEEENS_10bfloat16_tENS5_IJlSC_lEEESJ_SK_NS4_8TiledMMAINS4_8MMA_AtomIJNS4_20SM100_MMA_F16BF16_SSISJ_SJ_fLi64ELi240ELNS4_4UMMA5MajorE0ELSP_0ELNSO_7ScaleInE0ELSQ_0EEEEEENS4_6LayoutINS5_IJSC_SC_SC_EEENS5_IJNSA_ILi0EEESV_SV_EEEEENS5_IJNS4_10UnderscoreESY_SY_EEEEENS4_13SM90_TMA_LOADENS4_14ComposedLayoutINS4_7SwizzleILi1ELi4ELi3EEENS4_18smem_ptr_flag_bitsILi16EEENST_INS5_IJNSA_ILi8EEESH_EEENS5_IJSH_SC_EEEEEEEvNS4_8identityENS4_23SM90_TMA_LOAD_MULTICASTES1B_vS1C_EENS_8epilogue10collective18CollectiveEpilogueINS1F_23Sm100TmaWarpSpecializedILi2ELi1ELi120ELb1ELb0EEEJSI_NS5_IJNST_ISF_SC_EENST_ISG_SC_EEEEESJ_SK_SJ_SK_NS1F_6fusion15FusionCallbacksIS1J_NS1N_17LinearCombinationISJ_fSJ_fLNS_15FloatRoundStyleE2EEESI_S1M_JEEENS4_5SM1004TMEM4LOAD26SM100_TMEM_LOAD_16dp256b2xES11_S1B_NS4_17SM75_U32x4_LDSM_NENS4_14SM90_TMA_STOREES1B_NS4_17SM90_U32x4_STSM_NENS4_39AutoVectorizingCopyWithAssumedAlignmentILi128EEEEEEvvEEEEvNT_6ParamsE,"",@"SHT_CUDA_INFO"
	.sectionflags	@""
	.align	4


	//----- nvinfo : EIATTR_CUDA_API_VERSION
	.align		4
        /*0000*/ 	.byte	0x04, 0x37
        /*0002*/ 	.short	(.L_31 - .L_30)
.L_30:
        /*0004*/ 	.word	0x00000082


	//----- nvinfo : EIATTR_KPARAM_INFO
	.align		4
.L_31:
        /*0008*/ 	.byte	0x04, 0x17
        /*000a*/ 	.short	(.L_33 - .L_32)
.L_32:
        /*000c*/ 	.word	0x00000000
        /*0010*/ 	.short	0x0000
        /*0012*/ 	.short	0x0000
        /*0014*/ 	.byte	0x00, 0xf0, 0x01, 0x20


	//----- nvinfo : EIATTR_AT_ENTRY_FRAGMENTS
	.align		4
.L_33:
        /*0018*/ 	.byte	0x04, 0x4f
        /*001a*/ 	.short	(.L_35 - .L_34)


	//   ....[0]....
.L_34:
        /*001c*/ 	.word	0x00000006


	//----- nvinfo : EIATTR_RESERVED_SMEM_USED
	.align		4
.L_35:
        /*0020*/ 	.byte	0x01, 0x41
	.zero		2


	//----- nvinfo : EIATTR_SPARSE_MMA_MASK
	.align		4
        /*0024*/ 	.byte	0x03, 0x50
        /*0026*/ 	.short	0x0000


	//----- nvinfo : EIATTR_TCGEN05_1CTA_USED
	.align		4
        /*0028*/ 	.byte	0x01, 0x51
	.zero		2


	//----- nvinfo : EIATTR_MAXREG_COUNT
	.align		4
        /*002c*/ 	.byte	0x03, 0x1b
        /*002e*/ 	.short	0x00ff


	//----- nvinfo : EIATTR_NUM_BARRIERS
	.align		4
        /*0030*/ 	.byte	0x02, 0x4c
        /*0032*/ 	.byte	0x07
	.zero		1


	//----- nvinfo : EIATTR_EXTERNS
	.align		4
        /*0034*/ 	.byte	0x04, 0x0f
        /*0036*/ 	.short	(.L_37 - .L_36)


	//   ....[0]....
	.align		4
.L_36:
        /*0038*/ 	.word	index@(__assertfail)


	//----- nvinfo : EIATTR_ANNOTATIONS
	.align		4
.L_37:
        /*003c*/ 	.byte	0x04, 0x55
        /*003e*/ 	.short	(.L_39 - .L_38)


	//   ....[0]....
.L_38:
        /*0040*/ 	.word	0x00000001
        /*0044*/ 	.byte	0x60, 0x04, 0x00, 0x00, 0x01, 0x00, 0x00, 0x00, 0x40, 0x58, 0x00, 0x00, 0x01, 0x00, 0x00, 0x00
        /* <DEDUP_REMOVED lines=9> */
        /*00e4*/ 	.byte	0xb0, 0xa9, 0x00, 0x00


	//----- nvinfo : EIATTR_MERCURY_ISA_VERSION
	.align		4
.L_39:
        /*00e8*/ 	.byte	0x03, 0x5f
        /*00ea*/ 	.short	0x0101


	//----- nvinfo : EIATTR_INT_WARP_WIDE_INSTR_OFFSETS
	.align		4
        /*00ec*/ 	.byte	0x04, 0x31
        /*00ee*/ 	.short	(.L_41 - .L_40)


	//   ....[0]....
.L_40:
        /*00f0*/ 	.word	0x00004480


	//   ....[1]....
        /*00f4*/ 	.word	0x000044b0


	//   ....[2]....
        /*00f8*/ 	.word	0x00004500


	//   ....[3]....
        /*00fc*/ 	.word	0x000050c0


	//   ....[4]....
        /*0100*/ 	.word	0x000050d0


	//   ....[5]....
        /*0104*/ 	.word	0x000052a0


	//   ....[6]....
        /*0108*/ 	.word	0x000052c0


	//   ....[7]....
        /*010c*/ 	.word	0x000052e0


	//   ....[8]....
        /*0110*/ 	.word	0x00005300


	//   ....[9]....
        /*0114*/ 	.word	0x00005380


	//   ....[10]....
        /*0118*/ 	.word	0x000053c0


	//   ....[11]....
        /*011c*/ 	.word	0x000053e0


	//   ....[12]....
        /*0120*/ 	.word	0x00005440


	//   ....[13]....
        /*0124*/ 	.word	0x00005480


	//   ....[14]....
        /*0128*/ 	.word	0x000054a0


	//   ....[15]....
        /*012c*/ 	.word	0x00005500


	//   ....[16]....
        /*0130*/ 	.word	0x00005540


	//   ....[17]....
        /*0134*/ 	.word	0x000055b0


	//   ....[18]....
        /*0138*/ 	.word	0x00005600


	//----- nvinfo : EIATTR_COOP_GROUP_MASK_REGIDS
	.align		4
.L_41:
        /*013c*/ 	.byte	0x04, 0x29
        /*013e*/ 	.short	(.L_43 - .L_42)


	//   ....[0]....
.L_42:
        /*0140*/ 	.word	0xffffffff


	//   ....[1]....
        /*0144*/ 	.word	0xffffffff


	//   ....[2]....
        /*0148*/ 	.word	0xffffffff


	//   ....[3]....
        /*014c*/ 	.word	0xffffffff


	//   ....[4]....
        /*0150*/ 	.word	0xffffffff


	//   ....[5]....
        /*0154*/ 	.word	0xffffffff


	//   ....[6]....
        /*0158*/ 	.word	0xffffffff


	//   ....[7]....
        /*015c*/ 	.word	0xffffffff


	//   ....[8]....
        /*0160*/ 	.word	0xffffffff


	//   ....[9]....
        /*0164*/ 	.word	0xffffffff


	//   ....[10]....
        /*0168*/ 	.word	0xffffffff


	//   ....[11]....
        /*016c*/ 	.word	0xffffffff


	//   ....[12]....
        /*0170*/ 	.word	0xffffffff


	//   ....[13]....
        /*0174*/ 	.word	0xffffffff


	//----- nvinfo : EIATTR_COOP_GROUP_INSTR_OFFSETS
	.align		4
.L_43:
        /*0178*/ 	.byte	0x04, 0x28
        /*017a*/ 	.short	(.L_45 - .L_44)


	//   ....[0]....
.L_44:
        /*017c*/ 	.word	0x000000a0


	//   ....[1]....
        /*0180*/ 	.word	0x00000500


	//   ....[2]....
        /*0184*/ 	.word	0x00000860


	//   ....[3]....
        /*0188*/ 	.word	0x000009c0


	//   ....[4]....
        /*018c*/ 	.word	0x00000ac0


	//   ....[5]....
        /*0190*/ 	.word	0x00000c30


	//   ....[6]....
        /*0194*/ 	.word	0x00000dd0


	//   ....[7]....
        /*0198*/ 	.word	0x00000f90


	//   ....[8]....
        /*019c*/ 	.word	0x000021c0


	//   ....[9]....
        /*01a0*/ 	.word	0x000037d0


	//   ....[10]....
        /*01a4*/ 	.word	0x000039e0


	//   ....[11]....
        /*01a8*/ 	.word	0x00003a10


	//   ....[12]....
        /*01ac*/ 	.word	0x00004370


	//   ....[13]....
        /*01b0*/ 	.word	0x000045a0


	//----- nvinfo : EIATTR_VRC_CTA_INIT_COUNT
	.align		4
.L_45:
        /*01b4*/ 	.byte	0x02, 0x4a
        /*01b6*/ 	.byte	0x80
	.zero		1


	//----- nvinfo : EIATTR_SYSCALL_OFFSETS
	.align		4
        /*01b8*/ 	.byte	0x04, 0x46
        /*01ba*/ 	.short	(.L_47 - .L_46)


	//   ....[0]....
.L_46:
        /*01bc*/ 	.word	0x00006170


	//   ....[1]....
        /*01c0*/ 	.word	0x00006260


	//   ....[2]....
        /*01c4*/ 	.word	0x00006f60


	//   ....[3]....
        /*01c8*/ 	.word	0x000070d0


	//   ....[4]....
        /*01cc*/ 	.word	0x00007240


	//   ....[5]....
        /*01d0*/ 	.word	0x000073b0


	//   ....[6]....
        /*01d4*/ 	.word	0x00007520


	//   ....[7]....
        /*01d8*/ 	.word	0x00007690


	//   ....[8]....
        /*01dc*/ 	.word	0x00007800


	//   ....[9]....
        /*01e0*/ 	.word	0x00007970


	//   ....[10]....
        /*01e4*/ 	.word	0x00007ae0


	//   ....[11]....
        /*01e8*/ 	.word	0x00007c50


	//   ....[12]....
        /*01ec*/ 	.word	0x00007dc0


	//   ....[13]....
        /*01f0*/ 	.word	0x00007f30


	//   ....[14]....
        /*01f4*/ 	.word	0x000080a0


	//   ....[15]....
        /*01f8*/ 	.word	0x00008210


	//   ....[16]....
        /*01fc*/ 	.word	0x00008380


	//----- nvinfo : EIATTR_MBARRIER_INSTR_OFFSETS
	.align		4
.L_47:
        /*0200*/ 	.byte	0x04, 0x39
        /*0202*/ 	.short	(.L_49 - .L_48)


	//   ....[0]....
.L_48:
        /*0204*/ 	.word	0x00000620
        /*0208*/ 	.word	0x000000ff
        /*020c*/ 	.word	0x00000000
        /*0210*/ 	.short	0x0100
        /*0212*/ 	.byte	0x07
	.zero		1


	//   ....[1]....
        /*0214*/ 	.word	0x00000630
        /*0218*/ 	.word	0x000000ff
        /*021c*/ 	.word	0x00000088
        /*0220*/ 	.short	0x0100
        /*0222*/ 	.byte	0x07
	.zero		1


	//   ....[2]....
        /*0224*/ 	.word	0x00000640
        /*0228*/ 	.word	0x000000ff
        /*022c*/ 	.word	0x00000008
        /*0230*/ 	.short	0x0100
        /*0232*/ 	.byte	0x07
	.zero		1


	//   ....[3]....
        /*0234*/ 	.word	0x00000650
        /*0238*/ 	.word	0x000000ff
        /*023c*/ 	.word	0x00000090
        /*0240*/ 	.short	0x0100
        /*0242*/ 	.byte	0x07
	.zero		1


	//   ....[4]....
        /*0244*/ 	.word	0x00000660
        /*0248*/ 	.word	0x000000ff
        /*024c*/ 	.word	0x00000010
        /*0250*/ 	.short	0x0100
        /*0252*/ 	.byte	0x07
	.zero		1


	//   ....[5]....
        /*0254*/ 	.word	0x00000670
        /*0258*/ 	.word	0x000000ff
        /*025c*/ 	.word	0x00000098
        /*0260*/ 	.short	0x0100
        /*0262*/ 	.byte	0x07
	.zero		1


	//   ....[6]....
        /*0264*/ 	.word	0x00000680
        /*0268*/ 	.word	0x000000ff
        /*026c*/ 	.word	0x00000018
        /*0270*/ 	.short	0x0100
        /*0272*/ 	.byte	0x07
	.zero		1


	//   ....[7]....
        /*0274*/ 	.word	0x00000690
        /*0278*/ 	.word	0x000000ff
        /*027c*/ 	.word	0x000000a0
        /*0280*/ 	.short	0x0100
        /*0282*/ 	.byte	0x07
	.zero		1


	//   ....[8]....
        /*0284*/ 	.word	0x000006a0
        /*0288*/ 	.word	0x000000ff
        /*028c*/ 	.word	0x00000020
        /*0290*/ 	.short	0x0100
        /*0292*/ 	.byte	0x07
	.zero		1


	//   ....[9]....
        /*0294*/ 	.word	0x000006b0
        /*0298*/ 	.word	0x000000ff
        /*029c*/ 	.word	0x000000a8
        /*02a0*/ 	.short	0x0100
        /*02a2*/ 	.byte	0x07
	.zero		1


	//   ....[10]....
        /*02a4*/ 	.word	0x000006c0
        /*02a8*/ 	.word	0x000000ff
        /*02ac*/ 	.word	0x00000028
        /*02b0*/ 	.short	0x0100
        /*02b2*/ 	.byte	0x07
	.zero		1


	//   ....[11]....
        /*02b4*/ 	.word	0x000006d0
        /*02b8*/ 	.word	0x000000ff
        /*02bc*/ 	.word	0x000000b0
        /*02c0*/ 	.short	0x0100
        /*02c2*/ 	.byte	0x07
	.zero		1


	//   ....[12]....
        /*02c4*/ 	.word	0x000006e0
        /*02c8*/ 	.word	0x000000ff
        /*02cc*/ 	.word	0x00000030
        /*02d0*/ 	.short	0x0100
        /*02d2*/ 	.byte	0x07
	.zero		1


	//   ....[13]....
        /*02d4*/ 	.word	0x000006f0
        /*02d8*/ 	.word	0x000000ff
        /*02dc*/ 	.word	0x000000b8
        /*02e0*/ 	.short	0x0100
        /*02e2*/ 	.byte	0x07
	.zero		1


	//   ....[14]....
        /*02e4*/ 	.word	0x00000700
        /*02e8*/ 	.word	0x000000ff
        /*02ec*/ 	.word	0x00000038
        /*02f0*/ 	.short	0x0100
        /*02f2*/ 	.byte	0x07
	.zero		1


	//   ....[15]....
        /*02f4*/ 	.word	0x00000710
        /*02f8*/ 	.word	0x000000ff
        /*02fc*/ 	.word	0x000000c0
        /*0300*/ 	.short	0x0100
        /*0302*/ 	.byte	0x07
	.zero		1


	//   ....[16]....
        /*0304*/ 	.word	0x00000720
        /*0308*/ 	.word	0x000000ff
        /*030c*/ 	.word	0x00000040
        /*0310*/ 	.short	0x0100
        /*0312*/ 	.byte	0x07
	.zero		1


	//   ....[17]....
        /*0314*/ 	.word	0x00000730
        /*0318*/ 	.word	0x000000ff
        /*031c*/ 	.word	0x000000c8
        /*0320*/ 	.short	0x0100
        /*0322*/ 	.byte	0x07
	.zero		1


	//   ....[18]....
        /*0324*/ 	.word	0x00000740
        /*0328*/ 	.word	0x000000ff
        /*032c*/ 	.word	0x00000048
        /*0330*/ 	.short	0x0100
        /*0332*/ 	.byte	0x07
	.zero		1


	//   ....[19]....
        /*0334*/ 	.word	0x00000750
        /*0338*/ 	.word	0x000000ff
        /*033c*/ 	.word	0x000000d0
        /*0340*/ 	.short	0x0100
        /*0342*/ 	.byte	0x07
	.zero		1


	//   ....[20]....
        /*0344*/ 	.word	0x00000760
        /*0348*/ 	.word	0x000000ff
        /*034c*/ 	.word	0x00000050
        /*0350*/ 	.short	0x0100
        /*0352*/ 	.byte	0x07
	.zero		1


	//   ....[21]....
        /*0354*/ 	.word	0x00000770
        /*0358*/ 	.word	0x000000ff
        /*035c*/ 	.word	0x000000d8
        /*0360*/ 	.short	0x0100
        /*0362*/ 	.byte	0x07
	.zero		1


	//   ....[22]....
        /*0364*/ 	.word	0x00000780
        /*0368*/ 	.word	0x000000ff
        /*036c*/ 	.word	0x00000058
        /*0370*/ 	.short	0x0100
        /*0372*/ 	.byte	0x07
	.zero		1


	//   ....[23]....
        /*0374*/ 	.word	0x00000790
        /*0378*/ 	.word	0x000000ff
        /*037c*/ 	.word	0x000000e0
        /*0380*/ 	.short	0x0100
        /*0382*/ 	.byte	0x07
	.zero		1


	//   ....[24]....
        /*0384*/ 	.word	0x000007a0
        /*0388*/ 	.word	0x000000ff
        /*038c*/ 	.word	0x00000060
        /*0390*/ 	.short	0x0100
        /*0392*/ 	.byte	0x07
	.zero		1


	//   ....[25]....
        /*0394*/ 	.word	0x000007b0
        /*0398*/ 	.word	0x000000ff
        /*039c*/ 	.word	0x000000e8
        /*03a0*/ 	.short	0x0100
        /*03a2*/ 	.byte	0x07
	.zero		1


	//   ....[26]....
        /*03a4*/ 	.word	0x000007c0
        /*03a8*/ 	.word	0x000000ff
        /*03ac*/ 	.word	0x00000068
        /*03b0*/ 	.short	0x0100
        /*03b2*/ 	.byte	0x07
	.zero		1


	//   ....[27]....
        /*03b4*/ 	.word	0x000007d0
        /*03b8*/ 	.word	0x000000ff
        /*03bc*/ 	.word	0x000000f0
        /*03c0*/ 	.short	0x0100
        /*03c2*/ 	.byte	0x07
	.zero		1


	//   ....[28]....
        /*03c4*/ 	.word	0x000007e0
        /*03c8*/ 	.word	0x000000ff
        /*03cc*/ 	.word	0x00000070
        /*03d0*/ 	.short	0x0100
        /*03d2*/ 	.byte	0x07
	.zero		1


	//   ....[29]....
        /*03d4*/ 	.word	0x000007f0
        /*03d8*/ 	.word	0x000000ff
        /*03dc*/ 	.word	0x000000f8
        /*03e0*/ 	.short	0x0100
        /*03e2*/ 	.byte	0x07
	.zero		1


	//   ....[30]....
        /*03e4*/ 	.word	0x00000800
        /*03e8*/ 	.word	0x000000ff
        /*03ec*/ 	.word	0x00000078
        /*03f0*/ 	.short	0x0100
        /*03f2*/ 	.byte	0x07
	.zero		1


	//   ....[31]....
        /*03f4*/ 	.word	0x00000810
        /*03f8*/ 	.word	0x000000ff
        /*03fc*/ 	.word	0x00000100
        /*0400*/ 	.short	0x0100
        /*0402*/ 	.byte	0x07
	.zero		1


	//   ....[32]....
        /*0404*/ 	.word	0x00000820
        /*0408*/ 	.word	0x000000ff
        /*040c*/ 	.word	0x00000080
        /*0410*/ 	.short	0x0100
        /*0412*/ 	.byte	0x07
	.zero		1


	//   ....[33]....
        /*0414*/ 	.word	0x00000830
        /*0418*/ 	.word	0x000000ff
        /*041c*/ 	.word	0x00000108
        /*0420*/ 	.short	0x0100
        /*0422*/ 	.byte	0x07
	.zero		1


	//   ....[34]....
        /*0424*/ 	.word	0x00000970
        /*0428*/ 	.word	0x000000ff
        /*042c*/ 	.word	0x00000110
        /*0430*/ 	.short	0x0100
        /*0432*/ 	.byte	0x07
	.zero		1


	//   ....[35]....
        /*0434*/ 	.word	0x00000980
        /*0438*/ 	.word	0x000000ff
        /*043c*/ 	.word	0x00000120
        /*0440*/ 	.short	0x0100
        /*0442*/ 	.byte	0x07
	.zero		1


	//   ....[36]....
        /*0444*/ 	.word	0x00000990
        /*0448*/ 	.word	0x000000ff
        /*044c*/ 	.word	0x00000118
        /*0450*/ 	.short	0x0100
        /*0452*/ 	.byte	0x07
	.zero		1


	//   ....[37]....
        /*0454*/ 	.word	0x000009a0
        /*0458*/ 	.word	0x000000ff
        /*045c*/ 	.word	0x00000128
        /*0460*/ 	.short	0x0100
        /*0462*/ 	.byte	0x07
	.zero		1


	//   ....[38]....
        /*0464*/ 	.word	0x00000a90
        /*0468*/ 	.word	0x000000ff
        /*046c*/ 	.word	0x00000130
        /*0470*/ 	.short	0x0100
        /*0472*/ 	.byte	0x06
	.zero		1


	//   ....[39]....
        /*0474*/ 	.word	0x00000aa0
        /*0478*/ 	.word	0x000000ff
        /*047c*/ 	.word	0x00000138
        /*0480*/ 	.short	0x0100
        /*0482*/ 	.byte	0x06
	.zero		1


	//   ....[40]....
        /*0484*/ 	.word	0x00000be0
        /*0488*/ 	.word	0x000000ff
        /*048c*/ 	.word	0x00000140
        /*0490*/ 	.short	0x0100
        /*0492*/ 	.byte	0x06
	.zero		1


	//   ....[41]....
        /*0494*/ 	.word	0x00000bf0
        /*0498*/ 	.word	0x000000ff
        /*049c*/ 	.word	0x00000150
        /*04a0*/ 	.short	0x0100
        /*04a2*/ 	.byte	0x06
	.zero		1


	//   ....[42]....
        /*04a4*/ 	.word	0x00000c00
        /*04a8*/ 	.word	0x000000ff
        /*04ac*/ 	.word	0x00000148
        /*04b0*/ 	.short	0x0100
        /*04b2*/ 	.byte	0x06
	.zero		1


	//   ....[43]....
        /*04b4*/ 	.word	0x00000c10
        /*04b8*/ 	.word	0x000000ff
        /*04bc*/ 	.word	0x00000158
        /*04c0*/ 	.short	0x0100
        /*04c2*/ 	.byte	0x06
	.zero		1


	//   ....[44]....
        /*04c4*/ 	.word	0x00000d40
        /*04c8*/ 	.word	0x000000ff
        /*04cc*/ 	.word	0x00000160
        /*04d0*/ 	.short	0x0100
        /*04d2*/ 	.byte	0x07
	.zero		1


	//   ....[45]....
        /*04d4*/ 	.word	0x00000d50
        /*04d8*/ 	.word	0x000000ff
        /*04dc*/ 	.word	0x00000180
        /*04e0*/ 	.short	0x0100
        /*04e2*/ 	.byte	0x07
	.zero		1


	//   ....[46]....
        /*04e4*/ 	.word	0x00000d60
        /*04e8*/ 	.word	0x000000ff
        /*04ec*/ 	.word	0x00000168
        /*04f0*/ 	.short	0x0100
        /*04f2*/ 	.byte	0x07
	.zero		1


	//   ....[47]....
        /*04f4*/ 	.word	0x00000d70
        /*04f8*/ 	.word	0x000000ff
        /*04fc*/ 	.word	0x00000188
        /*0500*/ 	.short	0x0100
        /*0502*/ 	.byte	0x07
	.zero		1


	//   ....[48]....
        /*0504*/ 	.word	0x00000d80
        /*0508*/ 	.word	0x000000ff
        /*050c*/ 	.word	0x00000170
        /*0510*/ 	.short	0x0100
        /*0512*/ 	.byte	0x07
	.zero		1


	//   ....[49]....
        /*0514*/ 	.word	0x00000d90
        /*0518*/ 	.word	0x000000ff
        /*051c*/ 	.word	0x00000190
        /*0520*/ 	.short	0x0100
        /*0522*/ 	.byte	0x07
	.zero		1


	//   ....[50]....
        /*0524*/ 	.word	0x00000da0
        /*0528*/ 	.word	0x000000ff
        /*052c*/ 	.word	0x00000178
        /*0530*/ 	.short	0x0100
        /*0532*/ 	.byte	0x07
	.zero		1


	//   ....[51]....
        /*0534*/ 	.word	0x00000db0
        /*0538*/ 	.word	0x000000ff
        /*053c*/ 	.word	0x00000198
        /*0540*/ 	.short	0x0100
        /*0542*/ 	.byte	0x07
	.zero		1


	//   ....[52]....
        /*0544*/ 	.word	0x00000ea0
        /*0548*/ 	.word	0x000000ff
        /*054c*/ 	.word	0x000001a0
        /*0550*/ 	.short	0x0100
        /*0552*/ 	.byte	0x06
	.zero		1


	//   ....[53]....
        /*0554*/ 	.word	0x00000eb0
        /*0558*/ 	.word	0x000000ff
        /*055c*/ 	.word	0x000001b0
        /*0560*/ 	.short	0x0100
        /*0562*/ 	.byte	0x06
	.zero		1


	//   ....[54]....
        /*0564*/ 	.word	0x00000ec0
        /*0568*/ 	.word	0x000000ff
        /*056c*/ 	.word	0x000001a8
        /*0570*/ 	.short	0x0100
        /*0572*/ 	.byte	0x06
	.zero		1


	//   ....[55]....
        /*0574*/ 	.word	0x00000ed0
        /*0578*/ 	.word	0x000000ff
        /*057c*/ 	.word	0x000001b8
        /*0580*/ 	.short	0x0100
        /*0582*/ 	.byte	0x06
	.zero		1


	//   ....[56]....
        /*0584*/ 	.word	0x00001a60
        /*0588*/ 	.word	0x00000002
        /*058c*/ 	.word	0x000001b0
        /*0590*/ 	.short	0x010a
        /*0592*/ 	.byte	0xff
	.zero		1


	//   ....[57]....
        /*0594*/ 	.word	0x00001a80
        /*0598*/ 	.word	0x00000002
        /*059c*/ 	.word	0x000001a0
        /*05a0*/ 	.short	0x0101
        /*05a2*/ 	.byte	0xff
	.zero		1


	//   ....[58]....
        /*05a4*/ 	.word	0x00001b40
        /*05a8*/ 	.word	0x000000ff
        /*05ac*/ 	.word	0x00000088
        /*05b0*/ 	.short	0x010a
        /*05b2*/ 	.byte	0x06
	.zero		1


	//   ....[59]....
        /*05b4*/ 	.word	0x00001bc0
        /*05b8*/ 	.word	0x000000ff
        /*05bc*/ 	.word	0x00000088
        /*05c0*/ 	.short	0x010a
        /*05c2*/ 	.byte	0x21
	.zero		1


	//   ....[60]....
        /*05c4*/ 	.word	0x00001d50
        /*05c8*/ 	.word	0x000000ff
        /*05cc*/ 	.word	0x00000088
        /*05d0*/ 	.short	0x010a
        /*05d2*/ 	.byte	0x06
	.zero		1


	//   ....[61]....
        /*05d4*/ 	.word	0x00001e80
        /*05d8*/ 	.word	0x000000ff
        /*05dc*/ 	.word	0x00000138
        /*05e0*/ 	.short	0x0101
        /*05e2*/ 	.byte	0x0e
	.zero		1


	//   ....[62]....
        /*05e4*/ 	.word	0x00001ea0
        /*05e8*/ 	.word	0x000000ff
        /*05ec*/ 	.word	0x00000088
        /*05f0*/ 	.short	0x010a
        /*05f2*/ 	.byte	0x06
	.zero		1


	//   ....[63]....
        /*05f4*/ 	.word	0x00001f20
        /*05f8*/ 	.word	0x000000ff
        /*05fc*/ 	.word	0x00000088
        /*0600*/ 	.short	0x010a
        /*0602*/ 	.byte	0x09
	.zero		1


	//   ....[64]....
        /*0604*/ 	.word	0x000020b0
        /*0608*/ 	.word	0x000000ff
        /*060c*/ 	.word	0x00000088
        /*0610*/ 	.short	0x010a
        /*0612*/ 	.byte	0x08
	.zero		1


	//   ....[65]....
        /*0614*/ 	.word	0x000021f0
        /*0618*/ 	.word	0x00000003
        /*061c*/ 	.word	0x00000140
        /*0620*/ 	.short	0x010a
        /*0622*/ 	.byte	0xff
	.zero		1


	//   ....[66]....
        /*0624*/ 	.word	0x00002340
        /*0628*/ 	.word	0x00000002
        /*062c*/ 	.word	0x00000000
        /*0630*/ 	.short	0x0101
        /*0632*/ 	.byte	0xff
	.zero		1


	//   ....[67]....
        /*0634*/ 	.word	0x000028e0
        /*0638*/ 	.word	0x000000ff
        /*063c*/ 	.word	0x00000000
        /*0640*/ 	.short	0x010a
        /*0642*/ 	.byte	0x04
	.zero		1


	//   ....[68]....
        /*0644*/ 	.word	0x00002970
        /*0648*/ 	.word	0x000000ff
        /*064c*/ 	.word	0x00000000
        /*0650*/ 	.short	0x010a
        /*0652*/ 	.byte	0x04
	.zero		1


	//   ....[69]....
        /*0654*/ 	.word	0x00002a00
        /*0658*/ 	.word	0x000000ff
        /*065c*/ 	.word	0x00000000
        /*0660*/ 	.short	0x010a
        /*0662*/ 	.byte	0x04
	.zero		1


	//   ....[70]....
        /*0664*/ 	.word	0x00002a90
        /*0668*/ 	.word	0x000000ff
        /*066c*/ 	.word	0x00000000
        /*0670*/ 	.short	0x010a
        /*0672*/ 	.byte	0x04
	.zero		1


	//   ....[71]....
        /*0674*/ 	.word	0x00002b20
        /*0678*/ 	.word	0x000000ff
        /*067c*/ 	.word	0x00000000
        /*0680*/ 	.short	0x010a
        /*0682*/ 	.byte	0x04
	.zero		1


	//   ....[72]....
        /*0684*/ 	.word	0x00002bb0
        /*0688*/ 	.word	0x000000ff
        /*068c*/ 	.word	0x00000000
        /*0690*/ 	.short	0x010a
        /*0692*/ 	.byte	0x04
	.zero		1


	//   ....[73]....
        /*0694*/ 	.word	0x00002c40
        /*0698*/ 	.word	0x000000ff
        /*069c*/ 	.word	0x00000000
        /*06a0*/ 	.short	0x010a
        /*06a2*/ 	.byte	0x04
	.zero		1


	//   ....[74]....
        /*06a4*/ 	.word	0x00002cd0
        /*06a8*/ 	.word	0x000000ff
        /*06ac*/ 	.word	0x00000000
        /*06b0*/ 	.short	0x010a
        /*06b2*/ 	.byte	0x04
	.zero		1


	//   ....[75]....
        /*06b4*/ 	.word	0x00002d60
        /*06b8*/ 	.word	0x000000ff
        /*06bc*/ 	.word	0x00000000
        /*06c0*/ 	.short	0x010a
        /*06c2*/ 	.byte	0x04
	.zero		1


	//   ....[76]....
        /*06c4*/ 	.word	0x00002df0
        /*06c8*/ 	.word	0x000000ff
        /*06cc*/ 	.word	0x00000000
        /*06d0*/ 	.short	0x010a
        /*06d2*/ 	.byte	0x04
	.zero		1


	//   ....[77]....
        /*06d4*/ 	.word	0x00002e80
        /*06d8*/ 	.word	0x000000ff
        /*06dc*/ 	.word	0x00000000
        /*06e0*/ 	.short	0x010a
        /*06e2*/ 	.byte	0x04
	.zero		1


	//   ....[78]....
        /*06e4*/ 	.word	0x00002f10
        /*06e8*/ 	.word	0x000000ff
        /*06ec*/ 	.word	0x00000000
        /*06f0*/ 	.short	0x010a
        /*06f2*/ 	.byte	0x04
	.zero		1


	//   ....[79]....
        /*06f4*/ 	.word	0x00002fa0
        /*06f8*/ 	.word	0x000000ff
        /*06fc*/ 	.word	0x00000000
        /*0700*/ 	.short	0x010a
        /*0702*/ 	.byte	0x04
	.zero		1


	//   ....[80]....
        /*0704*/ 	.word	0x00003030
        /*0708*/ 	.word	0x000000ff
        /*070c*/ 	.word	0x00000000
        /*0710*/ 	.short	0x010a
        /*0712*/ 	.byte	0x04
	.zero		1


	//   ....[81]....
        /*0714*/ 	.word	0x000030c0
        /*0718*/ 	.word	0x000000ff
        /*071c*/ 	.word	0x00000000
        /*0720*/ 	.short	0x010a
        /*0722*/ 	.byte	0x04
	.zero		1


	//   ....[82]....
        /*0724*/ 	.word	0x00003150
        /*0728*/ 	.word	0x000000ff
        /*072c*/ 	.word	0x00000000
        /*0730*/ 	.short	0x010a
        /*0732*/ 	.byte	0x04
	.zero		1


	//   ....[83]....
        /*0734*/ 	.word	0x000031f0
        /*0738*/ 	.word	0x00000000
        /*073c*/ 	.word	0x00000000
        /*0740*/ 	.short	0x010a
        /*0742*/ 	.byte	0xff
	.zero		1


	//   ....[84]....
        /*0744*/ 	.word	0x00003330
        /*0748*/ 	.word	0x00000000
        /*074c*/ 	.word	0x000001a0
        /*0750*/ 	.short	0x010a
        /*0752*/ 	.byte	0xff
	.zero		1


	//   ....[85]....
        /*0754*/ 	.word	0x000033a0
        /*0758*/ 	.word	0x00000000
        /*075c*/ 	.word	0x00000000
        /*0760*/ 	.short	0x0101
        /*0762*/ 	.byte	0xff
	.zero		1


	//   ....[86]....
        /*0764*/ 	.word	0x000033b0
        /*0768*/ 	.word	0x000000ff
        /*076c*/ 	.word	0x00000150
        /*0770*/ 	.short	0x010a
        /*0772*/ 	.byte	0x05
	.zero		1


	//   ....[87]....
        /*0774*/ 	.word	0x000034d0
        /*0778*/ 	.word	0x00000000
        /*077c*/ 	.word	0x00000140
        /*0780*/ 	.short	0x010a
        /*0782*/ 	.byte	0xff
	.zero		1


	//   ....[88]....
        /*0784*/ 	.word	0x000035c0
        /*0788*/ 	.word	0x00000000
        /*078c*/ 	.word	0x00000000
        /*0790*/ 	.short	0x0101
        /*0792*/ 	.byte	0xff
	.zero		1


	//   ....[89]....
        /*0794*/ 	.word	0x00003670
        /*0798*/ 	.word	0x000000ff
        /*079c*/ 	.word	0x00000150
        /*07a0*/ 	.short	0x0106
        /*07a2*/ 	.byte	0x05
	.zero		1


	//   ....[90]....
        /*07a4*/ 	.word	0x00003690
        /*07a8*/ 	.word	0x000000ff
        /*07ac*/ 	.word	0x00000150
        /*07b0*/ 	.short	0x010a
        /*07b2*/ 	.byte	0x05
	.zero		1


	//   ....[91]....
        /*07b4*/ 	.word	0x00003720
        /*07b8*/ 	.word	0x000000ff
        /*07bc*/ 	.word	0x00000150
        /*07c0*/ 	.short	0x0106
        /*07c2*/ 	.byte	0x04
	.zero		1


	//   ....[92]....
        /*07c4*/ 	.word	0x00003760
        /*07c8*/ 	.word	0x00000000
        /*07cc*/ 	.word	0x00000150
        /*07d0*/ 	.short	0x010a
        /*07d2*/ 	.byte	0xff
	.zero		1


	//   ....[93]....
        /*07d4*/ 	.word	0x00003c60
        /*07d8*/ 	.word	0x00000003
        /*07dc*/ 	.word	0x00000140
        /*07e0*/ 	.short	0x010a
        /*07e2*/ 	.byte	0xff
	.zero		1


	//   ....[94]....
        /*07e4*/ 	.word	0x00003d60
        /*07e8*/ 	.word	0x00000005
        /*07ec*/ 	.word	0x00000000
        /*07f0*/ 	.short	0x0101
        /*07f2*/ 	.byte	0xff
	.zero		1


	//   ....[95]....
        /*07f4*/ 	.word	0x00003d70
        /*07f8*/ 	.word	0x000000ff
        /*07fc*/ 	.word	0x00000000
        /*0800*/ 	.short	0x010a
        /*0802*/ 	.byte	0x05
	.zero		1


	//   ....[96]....
        /*0804*/ 	.word	0x00003d80
        /*0808*/ 	.word	0x000000ff
        /*080c*/ 	.word	0x00000180
        /*0810*/ 	.short	0x010a
        /*0812*/ 	.byte	0x0f
	.zero		1


	//   ....[97]....
        /*0814*/ 	.word	0x00003eb0
        /*0818*/ 	.word	0x000000ff
        /*081c*/ 	.word	0x00000000
        /*0820*/ 	.short	0x010a
        /*0822*/ 	.byte	0x07
	.zero		1


	//   ....[98]....
        /*0824*/ 	.word	0x00003fc0
        /*0828*/ 	.word	0x000000ff
        /*082c*/ 	.word	0x00000000
        /*0830*/ 	.short	0x010a
        /*0832*/ 	.byte	0x14
	.zero		1


	//   ....[99]....
        /*0834*/ 	.word	0x000041a0
        /*0838*/ 	.word	0x000000ff
        /*083c*/ 	.word	0x00000000
        /*0840*/ 	.short	0x010a
        /*0842*/ 	.byte	0x05
	.zero		1


	//   ....[100]....
        /*0844*/ 	.word	0x00004230
        /*0848*/ 	.word	0x000000ff
        /*084c*/ 	.word	0x00000000
        /*0850*/ 	.short	0x010a
        /*0852*/ 	.byte	0x05
	.zero		1


	//   ....[101]....
        /*0854*/ 	.word	0x000042c0
        /*0858*/ 	.word	0x000000ff
        /*085c*/ 	.word	0x00000000
        /*0860*/ 	.short	0x010a
        /*0862*/ 	.byte	0x05
	.zero		1


	//   ....[102]....
        /*0864*/ 	.word	0x00004350
        /*0868*/ 	.word	0x000000ff
        /*086c*/ 	.word	0x00000000
        /*0870*/ 	.short	0x010a
        /*0872*/ 	.byte	0x06
	.zero		1


	//   ....[103]....
        /*0874*/ 	.word	0x00004830
        /*0878*/ 	.word	0x00000002
        /*087c*/ 	.word	0x00000140
        /*0880*/ 	.short	0x010a
        /*0882*/ 	.byte	0xff
	.zero		1


	//   ....[104]....
        /*0884*/ 	.word	0x000049a0
        /*0888*/ 	.word	0x00000000
        /*088c*/ 	.word	0x00000000
        /*0890*/ 	.short	0x0101
        /*0892*/ 	.byte	0xff
	.zero		1


	//   ....[105]....
        /*0894*/ 	.word	0x00004e50
        /*0898*/ 	.word	0x000000ff
        /*089c*/ 	.word	0x00000138
        /*08a0*/ 	.short	0x010a
        /*08a2*/ 	.byte	0x06
	.zero		1


	//   ....[106]....
        /*08a4*/ 	.word	0x00005010
        /*08a8*/ 	.word	0x000000ff
        /*08ac*/ 	.word	0x00000120
        /*08b0*/ 	.short	0x010a
        /*08b2*/ 	.byte	0x05
	.zero		1


	//   ....[107]....
        /*08b4*/ 	.word	0x00005630
        /*08b8*/ 	.word	0x000000ff
        /*08bc*/ 	.word	0x00000110
        /*08c0*/ 	.short	0x010b
        /*08c2*/ 	.byte	0x05
	.zero		1


	//   ....[108]....
        /*08c4*/ 	.word	0x00005640
        /*08c8*/ 	.word	0x000000ff
        /*08cc*/ 	.word	0x00000000
        /*08d0*/ 	.short	0x0101
        /*08d2*/ 	.byte	0x21
	.zero		1


	//   ....[109]....
        /*08d4*/ 	.word	0x000056b0
        /*08d8*/ 	.word	0x000000ff
        /*08dc*/ 	.word	0x00000000
        /*08e0*/ 	.short	0x010a
        /*08e2*/ 	.byte	0x04
	.zero		1


	//   ....[110]....
        /*08e4*/ 	.word	0x00005750
        /*08e8*/ 	.word	0x00000000
        /*08ec*/ 	.word	0x00000000
        /*08f0*/ 	.short	0x010a
        /*08f2*/ 	.byte	0xff
	.zero		1


	//   ....[111]....
        /*08f4*/ 	.word	0x000059c0
        /*08f8*/ 	.word	0x00000003
        /*08fc*/ 	.word	0x00000140
        /*0900*/ 	.short	0x010a
        /*0902*/ 	.byte	0xff
	.zero		1


	//   ....[112]....
        /*0904*/ 	.word	0x00005b80
        /*0908*/ 	.word	0x00000000
        /*090c*/ 	.word	0x00000000
        /*0910*/ 	.short	0x0101
        /*0912*/ 	.byte	0xff
	.zero		1


	//   ....[113]....
        /*0914*/ 	.word	0x00006700
        /*0918*/ 	.word	0x00000008
        /*091c*/ 	.word	0x00000110
        /*0920*/ 	.short	0x010a
        /*0922*/ 	.byte	0xff
	.zero		1


	//   ....[114]....
        /*0924*/ 	.word	0x00006840
        /*0928*/ 	.word	0x00000007
        /*092c*/ 	.word	0x00000160
        /*0930*/ 	.short	0x010a
        /*0932*/ 	.byte	0xff
	.zero		1


	//   ....[115]....
        /*0934*/ 	.word	0x00006a30
        /*0938*/ 	.word	0x00000008
        /*093c*/ 	.word	0x00000110
        /*0940*/ 	.short	0x010a
        /*0942*/ 	.byte	0xff
	.zero		1


	//   ....[116]....
        /*0944*/ 	.word	0x00006d80
        /*0948*/ 	.word	0x00000007
        /*094c*/ 	.word	0x00000160
        /*0950*/ 	.short	0x010a
        /*0952*/ 	.byte	0xff
	.zero		1


	//   ....[117]....
        /*0954*/ 	.word	0x00009620
        /*0958*/ 	.word	0x000000ff
        /*095c*/ 	.word	0x00000000
        /*0960*/ 	.short	0x0101
        /*0962*/ 	.byte	0x04
	.zero		1


	//   ....[118]....
        /*0964*/ 	.word	0x0000a7b0
        /*0968*/ 	.word	0x00000000
        /*096c*/ 	.word	0x00000000
        /*0970*/ 	.short	0x0101
        /*0972*/ 	.byte	0xff
	.zero		1


	//   ....[119]....
        /*0974*/ 	.word	0x0000ab30
        /*0978*/ 	.word	0x00000002
        /*097c*/ 	.word	0x000001b0
        /*0980*/ 	.short	0x010a
        /*0982*/ 	.byte	0xff
	.zero		1


	//   ....[120]....
        /*0984*/ 	.word	0x0000ab90
        /*0988*/ 	.word	0x00000004
        /*098c*/ 	.word	0x00000088
        /*0990*/ 	.short	0x010a
        /*0992*/ 	.byte	0xff
	.zero		1


	//   ....[121]....
        /*0994*/ 	.word	0x0000abf0
        /*0998*/ 	.word	0x00000004
        /*099c*/ 	.word	0x00000088
        /*09a0*/ 	.short	0x010a
        /*09a2*/ 	.byte	0xff
	.zero		1


	//   ....[122]....
        /*09a4*/ 	.word	0x0000ac40
        /*09a8*/ 	.word	0x00000003
        /*09ac*/ 	.word	0x00000140
        /*09b0*/ 	.short	0x010a
        /*09b2*/ 	.byte	0xff
	.zero		1


	//   ....[123]....
        /*09b4*/ 	.word	0x0000aca0
        /*09b8*/ 	.word	0x00000003
        /*09bc*/ 	.word	0x00000000
        /*09c0*/ 	.short	0x010a
        /*09c2*/ 	.byte	0xff
	.zero		1


	//   ....[124]....
        /*09c4*/ 	.word	0x0000ad00
        /*09c8*/ 	.word	0x00000003
        /*09cc*/ 	.word	0x00000000
        /*09d0*/ 	.short	0x010a
        /*09d2*/ 	.byte	0xff
	.zero		1


	//   ....[125]....
        /*09d4*/ 	.word	0x0000ad60
        /*09d8*/ 	.word	0x00000003
        /*09dc*/ 	.word	0x00000000
        /*09e0*/ 	.short	0x010a
        /*09e2*/ 	.byte	0xff
	.zero		1


	//   ....[126]....
        /*09e4*/ 	.word	0x0000adc0
        /*09e8*/ 	.word	0x00000003
        /*09ec*/ 	.word	0x00000000
        /*09f0*/ 	.short	0x010a
        /*09f2*/ 	.byte	0xff
	.zero		1


	//   ....[127]....
        /*09f4*/ 	.word	0x0000ae20
        /*09f8*/ 	.word	0x00000003
        /*09fc*/ 	.word	0x00000000
        /*0a00*/ 	.short	0x010a
        /*0a02*/ 	.byte	0xff
	.zero		1


	//   ....[128]....
        /*0a04*/ 	.word	0x0000ae80
        /*0a08*/ 	.word	0x00000003
        /*0a0c*/ 	.word	0x00000000
        /*0a10*/ 	.short	0x010a
        /*0a12*/ 	.byte	0xff
	.zero		1


	//   ....[129]....
        /*0a14*/ 	.word	0x0000aee0
        /*0a18*/ 	.word	0x00000003
        /*0a1c*/ 	.word	0x00000000
        /*0a20*/ 	.short	0x010a
        /*0a22*/ 	.byte	0xff
	.zero		1


	//   ....[130]....
        /*0a24*/ 	.word	0x0000af40
        /*0a28*/ 	.word	0x00000003
        /*0a2c*/ 	.word	0x00000000
        /*0a30*/ 	.short	0x010a
        /*0a32*/ 	.byte	0xff
	.zero		1


	//   ....[131]....
        /*0a34*/ 	.word	0x0000afa0
        /*0a38*/ 	.word	0x00000003
        /*0a3c*/ 	.word	0x00000000
        /*0a40*/ 	.short	0x010a
        /*0a42*/ 	.byte	0xff
	.zero		1


	//   ....[132]....
        /*0a44*/ 	.word	0x0000b000
        /*0a48*/ 	.word	0x00000003
        /*0a4c*/ 	.word	0x00000000
        /*0a50*/ 	.short	0x010a
        /*0a52*/ 	.byte	0xff
	.zero		1


	//   ....[133]....
        /*0a54*/ 	.word	0x0000b060
        /*0a58*/ 	.word	0x00000003
        /*0a5c*/ 	.word	0x00000000
        /*0a60*/ 	.short	0x010a
        /*0a62*/ 	.byte	0xff
	.zero		1


	//   ....[134]....
        /*0a64*/ 	.word	0x0000b0c0
        /*0a68*/ 	.word	0x00000003
        /*0a6c*/ 	.word	0x00000000
        /*0a70*/ 	.short	0x010a
        /*0a72*/ 	.byte	0xff
	.zero		1


	//   ....[135]....
        /*0a74*/ 	.word	0x0000b120
        /*0a78*/ 	.word	0x00000003
        /*0a7c*/ 	.word	0x00000000
        /*0a80*/ 	.short	0x010a
        /*0a82*/ 	.byte	0xff
	.zero		1


	//   ....[136]....
        /*0a84*/ 	.word	0x0000b180
        /*0a88*/ 	.word	0x00000003
        /*0a8c*/ 	.word	0x00000000
        /*0a90*/ 	.short	0x010a
        /*0a92*/ 	.byte	0xff
	.zero		1


	//   ....[137]....
        /*0a94*/ 	.word	0x0000b1e0
        /*0a98*/ 	.word	0x00000003
        /*0a9c*/ 	.word	0x00000000
        /*0aa0*/ 	.short	0x010a
        /*0aa2*/ 	.byte	0xff
	.zero		1


	//   ....[138]....
        /*0aa4*/ 	.word	0x0000b240
        /*0aa8*/ 	.word	0x00000003
        /*0aac*/ 	.word	0x00000000
        /*0ab0*/ 	.short	0x010a
        /*0ab2*/ 	.byte	0xff
	.zero		1


	//   ....[139]....
        /*0ab4*/ 	.word	0x0000b290
        /*0ab8*/ 	.word	0x00000000
        /*0abc*/ 	.word	0x000001a0
        /*0ac0*/ 	.short	0x010a
        /*0ac2*/ 	.byte	0xff
	.zero		1


	//   ....[140]....
        /*0ac4*/ 	.word	0x0000b2f0
        /*0ac8*/ 	.word	0x00000003
        /*0acc*/ 	.word	0x00000150
        /*0ad0*/ 	.short	0x010a
        /*0ad2*/ 	.byte	0xff
	.zero		1


	//   ....[141]....
        /*0ad4*/ 	.word	0x0000b340
        /*0ad8*/ 	.word	0x00000000
        /*0adc*/ 	.word	0x00000140
        /*0ae0*/ 	.short	0x010a
        /*0ae2*/ 	.byte	0xff
	.zero		1


	//   ....[142]....
        /*0ae4*/ 	.word	0x0000b3a0
        /*0ae8*/ 	.word	0x00000002
        /*0aec*/ 	.word	0x00000150
        /*0af0*/ 	.short	0x010a
        /*0af2*/ 	.byte	0xff
	.zero		1


	//   ....[143]....
        /*0af4*/ 	.word	0x0000b3f0
        /*0af8*/ 	.word	0x00000003
        /*0afc*/ 	.word	0x00000140
        /*0b00*/ 	.short	0x010a
        /*0b02*/ 	.byte	0xff
	.zero		1


	//   ....[144]....
        /*0b04*/ 	.word	0x0000b450
        /*0b08*/ 	.word	0x00000004
        /*0b0c*/ 	.word	0x00000180
        /*0b10*/ 	.short	0x010a
        /*0b12*/ 	.byte	0xff
	.zero		1


	//   ....[145]....
        /*0b14*/ 	.word	0x0000b4b0
        /*0b18*/ 	.word	0x00000003
        /*0b1c*/ 	.word	0x00000000
        /*0b20*/ 	.short	0x010a
        /*0b22*/ 	.byte	0xff
	.zero		1


	//   ....[146]....
        /*0b24*/ 	.word	0x0000b510
        /*0b28*/ 	.word	0x00000002
        /*0b2c*/ 	.word	0x00000000
        /*0b30*/ 	.short	0x010a
        /*0b32*/ 	.byte	0xff
	.zero		1


	//   ....[147]....
        /*0b34*/ 	.word	0x0000b570
        /*0b38*/ 	.word	0x00000003
        /*0b3c*/ 	.word	0x00000000
        /*0b40*/ 	.short	0x010a
        /*0b42*/ 	.byte	0xff
	.zero		1


	//   ....[148]....
        /*0b44*/ 	.word	0x0000b5d0
        /*0b48*/ 	.word	0x00000003
        /*0b4c*/ 	.word	0x00000000
        /*0b50*/ 	.short	0x010a
        /*0b52*/ 	.byte	0xff
	.zero		1


	//   ....[149]....
        /*0b54*/ 	.word	0x0000b630
        /*0b58*/ 	.word	0x00000002
        /*0b5c*/ 	.word	0x00000000
        /*0b60*/ 	.short	0x010a
        /*0b62*/ 	.byte	0xff
	.zero		1


	//   ....[150]....
        /*0b64*/ 	.word	0x0000b680
        /*0b68*/ 	.word	0x00000002
        /*0b6c*/ 	.word	0x00000140
        /*0b70*/ 	.short	0x010a
        /*0b72*/ 	.byte	0xff
	.zero		1


	//   ....[151]....
        /*0b74*/ 	.word	0x0000b6e0
        /*0b78*/ 	.word	0x00000002
        /*0b7c*/ 	.word	0x00000138
        /*0b80*/ 	.short	0x010a
        /*0b82*/ 	.byte	0xff
	.zero		1


	//   ....[152]....
        /*0b84*/ 	.word	0x0000b740
        /*0b88*/ 	.word	0x00000002
        /*0b8c*/ 	.word	0x00000120
        /*0b90*/ 	.short	0x010a
        /*0b92*/ 	.byte	0xff
	.zero		1


	//   ....[153]....
        /*0b94*/ 	.word	0x0000b7a0
        /*0b98*/ 	.word	0x00000002
        /*0b9c*/ 	.word	0x00000000
        /*0ba0*/ 	.short	0x010a
        /*0ba2*/ 	.byte	0xff
	.zero		1


	//   ....[154]....
        /*0ba4*/ 	.word	0x0000b7f0
        /*0ba8*/ 	.word	0x00000003
        /*0bac*/ 	.word	0x00000140
        /*0bb0*/ 	.short	0x010a
        /*0bb2*/ 	.byte	0xff
	.zero		1


	//   ....[155]....
        /*0bb4*/ 	.word	0x0000b840
        /*0bb8*/ 	.word	0x00000008
        /*0bbc*/ 	.word	0x00000110
        /*0bc0*/ 	.short	0x010a
        /*0bc2*/ 	.byte	0xff
	.zero		1


	//   ....[156]....
        /*0bc4*/ 	.word	0x0000b890
        /*0bc8*/ 	.word	0x00000007
        /*0bcc*/ 	.word	0x00000160
        /*0bd0*/ 	.short	0x010a
        /*0bd2*/ 	.byte	0xff
	.zero		1


	//----- nvinfo : EIATTR_NUM_MBARRIERS
	.align		4
.L_49:
        /*0bd4*/ 	.byte	0x03, 0x38
        /*0bd6*/ 	.short	0x0038


	//----- nvinfo : EIATTR_EXIT_INSTR_OFFSETS
	.align		4
        /*0bd8*/ 	.byte	0x04, 0x1c
        /*0bda*/ 	.short	(.L_51 - .L_50)


	//   ....[0]....
.L_50:
        /*0bdc*/ 	.word	0x00003220


	//   ....[1]....
        /*0be0*/ 	.word	0x00003730


	//   ....[2]....
        /*0be4*/ 	.word	0x00003790


	//   ....[3]....
        /*0be8*/ 	.word	0x000045b0


	//   ....[4]....
        /*0bec*/ 	.word	0x00005780


	//   ....[5]....
        /*0bf0*/ 	.word	0x000057c0


	//   ....[6]....
        /*0bf4*/ 	.word	0x0000aa40


	//   ....[7]....
        /*0bf8*/ 	.word	0x0000aac0


	//   ....[8]....
        /*0bfc*/ 	.word	0x0000aaf0


	//   ....[9]....
        /*0c00*/ 	.word	0x0000ab20


	//----- nvinfo : EIATTR_MAX_THREADS
	.align		4
.L_51:
        /*0c04*/ 	.byte	0x04, 0x05
        /*0c06*/ 	.short	(.L_53 - .L_52)
.L_52:
        /*0c08*/ 	.word	0x00000100
        /*0c0c*/ 	.word	0x00000001
        /*0c10*/ 	.word	0x00000001


	//----- nvinfo : EIATTR_CRS_STACK_SIZE
	.align		4
.L_53:
        /*0c14*/ 	.byte	0x04, 0x1e
        /*0c16*/ 	.short	(.L_55 - .L_54)
.L_54:
        /*0c18*/ 	.word	0x00000000


	//----- nvinfo : EIATTR_CBANK_PARAM_SIZE
	.align		4
.L_55:
        /*0c1c*/ 	.byte	0x03, 0x19
        /*0c1e*/ 	.short	0x0800


	//----- nvinfo : EIATTR_PARAM_CBANK
	.align		4
        /*0c20*/ 	.byte	0x04, 0x0a
        /*0c22*/ 	.short	(.L_57 - .L_56)
	.align		4
.L_56:
        /*0c24*/ 	.word	index@(.nv.constant0._ZN7cutlass13device_kernelINS_4gemm6kernel13GemmUniversalIN4cute5tupleIJiiiiEEENS1_10collective13CollectiveMmaINS1_35MainloopSm100TmaUmmaWarpSpecializedILi17ELi2ELi4ENS5_IJNS4_1CILi2EEENSA_ILi1EEESC_EEEEENS5_IJNSA_ILi64EEENSA_ILi240EEENSA_ILi16EEEEEENS_10bfloat16_tENS5_IJlSC_lEEESJ_SK_NS4_8TiledMMAINS4_8MMA_AtomIJNS4_20SM100_MMA_F16BF16_SSISJ_SJ_fLi64ELi240ELNS4_4UMMA5MajorE0ELSP_0ELNSO_7ScaleInE0ELSQ_0EEEEEENS4_6LayoutINS5_IJSC_SC_SC_EEENS5_IJNSA_ILi0EEESV_SV_EEEEENS5_IJNS4_10UnderscoreESY_SY_EEEEENS4_13SM90_TMA_LOADENS4_14ComposedLayoutINS4_7SwizzleILi1ELi4ELi3EEENS4_18smem_ptr_flag_bitsILi16EEENST_INS5_IJNSA_ILi8EEESH_EEENS5_IJSH_SC_EEEEEEEvNS4_8identityENS4_23SM90_TMA_LOAD_MULTICASTES1B_vS1C_EENS_8epilogue10collective18CollectiveEpilogueINS1F_23Sm100TmaWarpSpecializedILi2ELi1ELi120ELb1ELb0EEEJSI_NS5_IJNST_ISF_SC_EENST_ISG_SC_EEEEESJ_SK_SJ_SK_NS1F_6fusion15FusionCallbacksIS1J_NS1N_17LinearCombinationISJ_fSJ_fLNS_15FloatRoundStyleE2EEESI_S1M_JEEENS4_5SM1004TMEM4LOAD26SM100_TMEM_LOAD_16dp256b2xES11_S1B_NS4_17SM75_U32x4_LDSM_NENS4_14SM90_TMA_STOREES1B_NS4_17SM90_U32x4_STSM_NENS4_39AutoVectorizingCopyWithAssumedAlignmentILi128EEEEEEvvEEEEvNT_6ParamsE)
        /*0c28*/ 	.short	0x0380
        /*0c2a*/ 	.short	0x0800


	//----- nvinfo : EIATTR_SW_WAR
	.align		4
.L_57:
        /*0c2c*/ 	.byte	0x04, 0x36
        /*0c2e*/ 	.short	(.L_59 - .L_58)
.L_58:
        /*0c30*/ 	.word	0x00000008
.L_59:


//--------------------- .nv.callgraph             --------------------------
	.section	.nv.callgraph,"",@"SHT_CUDA_CALLGRAPH"
	.align	4
	.sectionentsize	8
	.align		4
        /*0000*/ 	.word	0x00000000
	.align		4
        /*0004*/ 	.word	0xffffffff
	.align		4
        /*0008*/ 	.word	index@(_ZN7cutlass13device_kernelINS_4gemm6kernel13GemmUniversalIN4cute5tupleIJiiiiEEENS1_10collective13CollectiveMmaINS1_35MainloopSm100TmaUmmaWarpSpecializedILi17ELi2ELi4ENS5_IJNS4_1CILi2EEENSA_ILi1EEESC_EEEEENS5_IJNSA_ILi64EEENSA_ILi240EEENSA_ILi16EEEEEENS_10bfloat16_tENS5_IJlSC_lEEESJ_SK_NS4_8TiledMMAINS4_8MMA_AtomIJNS4_20SM100_MMA_F16BF16_SSISJ_SJ_fLi64ELi240ELNS4_4UMMA5MajorE0ELSP_0ELNSO_7ScaleInE0ELSQ_0EEEEEENS4_6LayoutINS5_IJSC_SC_SC_EEENS5_IJNSA_ILi0EEESV_SV_EEEEENS5_IJNS4_10UnderscoreESY_SY_EEEEENS4_13SM90_TMA_LOADENS4_14ComposedLayoutINS4_7SwizzleILi1ELi4ELi3EEENS4_18smem_ptr_flag_bitsILi16EEENST_INS5_IJNSA_ILi8EEESH_EEENS5_IJSH_SC_EEEEEEEvNS4_8identityENS4_23SM90_TMA_LOAD_MULTICASTES1B_vS1C_EENS_8epilogue10collective18CollectiveEpilogueINS1F_23Sm100TmaWarpSpecializedILi2ELi1ELi120ELb1ELb0EEEJSI_NS5_IJNST_ISF_SC_EENST_ISG_SC_EEEEESJ_SK_SJ_SK_NS1F_6fusion15FusionCallbacksIS1J_NS1N_17LinearCombinationISJ_fSJ_fLNS_15FloatRoundStyleE2EEESI_S1M_JEEENS4_5SM1004TMEM4LOAD26SM100_TMEM_LOAD_16dp256b2xES11_S1B_NS4_17SM75_U32x4_LDSM_NENS4_14SM90_TMA_STOREES1B_NS4_17SM90_U32x4_STSM_NENS4_39AutoVectorizingCopyWithAssumedAlignmentILi128EEEEEEvvEEEEvNT_6ParamsE)
	.align		4
        /*000c*/ 	.word	index@(__assertfail)
	.align		4
        /*0010*/ 	.word	0x00000000
	.align		4
        /*0014*/ 	.word	0xfffffffe
	.align		4
        /*0018*/ 	.word	0x00000000
	.align		4
        /*001c*/ 	.word	0xfffffffd
	.align		4
        /*0020*/ 	.word	0x00000000
	.align		4
        /*0024*/ 	.word	0xfffffffc


//--------------------- .nv.constant4             --------------------------
	.section	.nv.constant4,"a",@progbits
	.align	8
	.align		8
.nv.constant4:
        /*0000*/ 	.dword	__assertfail
	.align		8
        /*0008*/ 	.dword	__unnamed_1
	.align		8
        /*0010*/ 	.dword	__unnamed_2
	.align		8
        /*0018*/ 	.dword	_ZN40_INTERNAL_bfa445ce_4_k_cu_766f0deb_152214cuda3std3__45__cpo5beginE
	.align		8
        /*0020*/ 	.dword	_ZN40_INTERNAL_bfa445ce_4_k_cu_766f0deb_152214cuda3std3__45__cpo3endE
	.align		8
        /*0028*/ 	.dword	_ZN40_INTERNAL_bfa445ce_4_k_cu_766f0deb_152214cuda3std3__45__cpo6cbeginE
	.align		8
        /*0030*/ 	.dword	_ZN40_INTERNAL_bfa445ce_4_k_cu_766f0deb_152214cuda3std3__45__cpo4cendE
	.align		8
        /*0038*/ 	.dword	_ZN40_INTERNAL_bfa445ce_4_k_cu_766f0deb_152214cuda3std3__442_GLOBAL__N__bfa445ce_4_k_cu_766f0deb_152216ignoreE
	.align		8
        /*0040*/ 	.dword	_ZN40_INTERNAL_bfa445ce_4_k_cu_766f0deb_152214cuda3std3__419piecewise_constructE
	.align		8
        /*0048*/ 	.dword	_ZN40_INTERNAL_bfa445ce_4_k_cu_766f0deb_152214cuda3std3__48in_placeE
	.align		8
        /*0050*/ 	.dword	_ZN40_INTERNAL_bfa445ce_4_k_cu_766f0deb_152214cuda3std6ranges3__45__cpo4swapE
	.align		8
        /*0058*/ 	.dword	_ZN40_INTERNAL_bfa445ce_4_k_cu_766f0deb_152214cuda3std6ranges3__45__cpo9iter_moveE
	.align		8
        /*0060*/ 	.dword	_ZN40_INTERNAL_bfa445ce_4_k_cu_766f0deb_152214cute7productE
	.align		8
        /*0068*/ 	.dword	_ZN40_INTERNAL_bfa445ce_4_k_cu_766f0deb_152214cute1_E
	.align		8
        /*0070*/ 	.dword	$str$25
	.align		8
        /*0078*/ 	.dword	$str$26
	.align		8
        /*0080*/ 	.dword	$str$27
	.align		8
        /*0088*/ 	.dword	$str$28


//--------------------- .text._ZN7cutlass13device_kernelINS_4gemm6kernel13GemmUniversalIN4cute5tupleIJiiiiEEENS1_10collective13CollectiveMmaINS1_35MainloopSm100TmaUmmaWarpSpecializedILi17ELi2ELi4ENS5_IJNS4_1CILi2EEENSA_ILi1EEESC_EEEEENS5_IJNSA_ILi64EEENSA_ILi240EEENSA_ILi16EEEEEENS_10bfloat16_tENS5_IJlSC_lEEESJ_SK_NS4_8TiledMMAINS4_8MMA_AtomIJNS4_20SM100_MMA_F16BF16_SSISJ_SJ_fLi64ELi240ELNS4_4UMMA5MajorE0ELSP_0ELNSO_7ScaleInE0ELSQ_0EEEEEENS4_6LayoutINS5_IJSC_SC_SC_EEENS5_IJNSA_ILi0EEESV_SV_EEEEENS5_IJNS4_10UnderscoreESY_SY_EEEEENS4_13SM90_TMA_LOADENS4_14ComposedLayoutINS4_7SwizzleILi1ELi4ELi3EEENS4_18smem_ptr_flag_bitsILi16EEENST_INS5_IJNSA_ILi8EEESH_EEENS5_IJSH_SC_EEEEEEEvNS4_8identityENS4_23SM90_TMA_LOAD_MULTICASTES1B_vS1C_EENS_8epilogue10collective18CollectiveEpilogueINS1F_23Sm100TmaWarpSpecializedILi2ELi1ELi120ELb1ELb0EEEJSI_NS5_IJNST_ISF_SC_EENST_ISG_SC_EEEEESJ_SK_SJ_SK_NS1F_6fusion15FusionCallbacksIS1J_NS1N_17LinearCombinationISJ_fSJ_fLNS_15FloatRoundStyleE2EEESI_S1M_JEEENS4_5SM1004TMEM4LOAD26SM100_TMEM_LOAD_16dp256b2xES11_S1B_NS4_17SM75_U32x4_LDSM_NENS4_14SM90_TMA_STOREES1B_NS4_17SM90_U32x4_STSM_NENS4_39AutoVectorizingCopyWithAssumedAlignmentILi128EEEEEEvvEEEEvNT_6ParamsE --------------------------
	.section	.text._ZN7cutlass13device_kernelINS_4gemm6kernel13GemmUniversalIN4cute5tupleIJiiiiEEENS1_10collective13CollectiveMmaINS1_35MainloopSm100TmaUmmaWarpSpecializedILi17ELi2ELi4ENS5_IJNS4_1CILi2EEENSA_ILi1EEESC_EEEEENS5_IJNSA_ILi64EEENSA_ILi240EEENSA_ILi16EEEEEENS_10bfloat16_tENS5_IJlSC_lEEESJ_SK_NS4_8TiledMMAINS4_8MMA_AtomIJNS4_20SM100_MMA_F16BF16_SSISJ_SJ_fLi64ELi240ELNS4_4UMMA5MajorE0ELSP_0ELNSO_7ScaleInE0ELSQ_0EEEEEENS4_6LayoutINS5_IJSC_SC_SC_EEENS5_IJNSA_ILi0EEESV_SV_EEEEENS5_IJNS4_10UnderscoreESY_SY_EEEEENS4_13SM90_TMA_LOADENS4_14ComposedLayoutINS4_7SwizzleILi1ELi4ELi3EEENS4_18smem_ptr_flag_bitsILi16EEENST_INS5_IJNSA_ILi8EEESH_EEENS5_IJSH_SC_EEEEEEEvNS4_8identityENS4_23SM90_TMA_LOAD_MULTICASTES1B_vS1C_EENS_8epilogue10collective18CollectiveEpilogueINS1F_23Sm100TmaWarpSpecializedILi2ELi1ELi120ELb1ELb0EEEJSI_NS5_IJNST_ISF_SC_EENST_ISG_SC_EEEEESJ_SK_SJ_SK_NS1F_6fusion15FusionCallbacksIS1J_NS1N_17LinearCombinationISJ_fSJ_fLNS_15FloatRoundStyleE2EEESI_S1M_JEEENS4_5SM1004TMEM4LOAD26SM100_TMEM_LOAD_16dp256b2xES11_S1B_NS4_17SM75_U32x4_LDSM_NENS4_14SM90_TMA_STOREES1B_NS4_17SM90_U32x4_STSM_NENS4_39AutoVectorizingCopyWithAssumedAlignmentILi128EEEEEEvvEEEEvNT_6ParamsE,"ax",@progbits
	.align	128
.text._ZN7cutlass13device_kernelINS_4gemm6kernel13GemmUniversalIN4cute5tupleIJiiiiEEENS1_10collective13CollectiveMmaINS1_35MainloopSm100TmaUmmaWarpSpecializedILi17ELi2ELi4ENS5_IJNS4_1CILi2EEENSA_ILi1EEESC_EEEEENS5_IJNSA_ILi64EEENSA_ILi240EEENSA_ILi16EEEEEENS_10bfloat16_tENS5_IJlSC_lEEESJ_SK_NS4_8TiledMMAINS4_8MMA_AtomIJNS4_20SM100_MMA_F16BF16_SSISJ_SJ_fLi64ELi240ELNS4_4UMMA5MajorE0ELSP_0ELNSO_7ScaleInE0ELSQ_0EEEEEENS4_6LayoutINS5_IJSC_SC_SC_EEENS5_IJNSA_ILi0EEESV_SV_EEEEENS5_IJNS4_10UnderscoreESY_SY_EEEEENS4_13SM90_TMA_LOADENS4_14ComposedLayoutINS4_7SwizzleILi1ELi4ELi3EEENS4_18smem_ptr_flag_bitsILi16EEENST_INS5_IJNSA_ILi8EEESH_EEENS5_IJSH_SC_EEEEEEEvNS4_8identityENS4_23SM90_TMA_LOAD_MULTICASTES1B_vS1C_EENS_8epilogue10collective18CollectiveEpilogueINS1F_23Sm100TmaWarpSpecializedILi2ELi1ELi120ELb1ELb0EEEJSI_NS5_IJNST_ISF_SC_EENST_ISG_SC_EEEEESJ_SK_SJ_SK_NS1F_6fusion15FusionCallbacksIS1J_NS1N_17LinearCombinationISJ_fSJ_fLNS_15FloatRoundStyleE2EEESI_S1M_JEEENS4_5SM1004TMEM4LOAD26SM100_TMEM_LOAD_16dp256b2xES11_S1B_NS4_17SM75_U32x4_LDSM_NENS4_14SM90_TMA_STOREES1B_NS4_17SM90_U32x4_STSM_NENS4_39AutoVectorizingCopyWithAssumedAlignmentILi128EEEEEEvvEEEEvNT_6ParamsE:
        .type           _ZN7cutlass13device_kernelINS_4gemm6kernel13GemmUniversalIN4cute5tupleIJiiiiEEENS1_10collective13CollectiveMmaINS1_35MainloopSm100TmaUmmaWarpSpecializedILi17ELi2ELi4ENS5_IJNS4_1CILi2EEENSA_ILi1EEESC_EEEEENS5_IJNSA_ILi64EEENSA_ILi240EEENSA_ILi16EEEEEENS_10bfloat16_tENS5_IJlSC_lEEESJ_SK_NS4_8TiledMMAINS4_8MMA_AtomIJNS4_20SM100_MMA_F16BF16_SSISJ_SJ_fLi64ELi240ELNS4_4UMMA5MajorE0ELSP_0ELNSO_7ScaleInE0ELSQ_0EEEEEENS4_6LayoutINS5_IJSC_SC_SC_EEENS5_IJNSA_ILi0EEESV_SV_EEEEENS5_IJNS4_10UnderscoreESY_SY_EEEEENS4_13SM90_TMA_LOADENS4_14ComposedLayoutINS4_7SwizzleILi1ELi4ELi3EEENS4_18smem_ptr_flag_bitsILi16EEENST_INS5_IJNSA_ILi8EEESH_EEENS5_IJSH_SC_EEEEEEEvNS4_8identityENS4_23SM90_TMA_LOAD_MULTICASTES1B_vS1C_EENS_8epilogue10collective18CollectiveEpilogueINS1F_23Sm100TmaWarpSpecializedILi2ELi1ELi120ELb1ELb0EEEJSI_NS5_IJNST_ISF_SC_EENST_ISG_SC_EEEEESJ_SK_SJ_SK_NS1F_6fusion15FusionCallbacksIS1J_NS1N_17LinearCombinationISJ_fSJ_fLNS_15FloatRoundStyleE2EEESI_S1M_JEEENS4_5SM1004TMEM4LOAD26SM100_TMEM_LOAD_16dp256b2xES11_S1B_NS4_17SM75_U32x4_LDSM_NENS4_14SM90_TMA_STOREES1B_NS4_17SM90_U32x4_STSM_NENS4_39AutoVectorizingCopyWithAssumedAlignmentILi128EEEEEEvvEEEEvNT_6ParamsE,@function
        .size           _ZN7cutlass13device_kernelINS_4gemm6kernel13GemmUniversalIN4cute5tupleIJiiiiEEENS1_10collective13CollectiveMmaINS1_35MainloopSm100TmaUmmaWarpSpecializedILi17ELi2ELi4ENS5_IJNS4_1CILi2EEENSA_ILi1EEESC_EEEEENS5_IJNSA_ILi64EEENSA_ILi240EEENSA_ILi16EEEEEENS_10bfloat16_tENS5_IJlSC_lEEESJ_SK_NS4_8TiledMMAINS4_8MMA_AtomIJNS4_20SM100_MMA_F16BF16_SSISJ_SJ_fLi64ELi240ELNS4_4UMMA5MajorE0ELSP_0ELNSO_7ScaleInE0ELSQ_0EEEEEENS4_6LayoutINS5_IJSC_SC_SC_EEENS5_IJNSA_ILi0EEESV_SV_EEEEENS5_IJNS4_10UnderscoreESY_SY_EEEEENS4_13SM90_TMA_LOADENS4_14ComposedLayoutINS4_7SwizzleILi1ELi4ELi3EEENS4_18smem_ptr_flag_bitsILi16EEENST_INS5_IJNSA_ILi8EEESH_EEENS5_IJSH_SC_EEEEEEEvNS4_8identityENS4_23SM90_TMA_LOAD_MULTICASTES1B_vS1C_EENS_8epilogue10collective18CollectiveEpilogueINS1F_23Sm100TmaWarpSpecializedILi2ELi1ELi120ELb1ELb0EEEJSI_NS5_IJNST_ISF_SC_EENST_ISG_SC_EEEEESJ_SK_SJ_SK_NS1F_6fusion15FusionCallbacksIS1J_NS1N_17LinearCombinationISJ_fSJ_fLNS_15FloatRoundStyleE2EEESI_S1M_JEEENS4_5SM1004TMEM4LOAD26SM100_TMEM_LOAD_16dp256b2xES11_S1B_NS4_17SM75_U32x4_LDSM_NENS4_14SM90_TMA_STOREES1B_NS4_17SM90_U32x4_STSM_NENS4_39AutoVectorizingCopyWithAssumedAlignmentILi128EEEEEEvvEEEEvNT_6ParamsE,(.L_x_198 - _ZN7cutlass13device_kernelINS_4gemm6kernel13GemmUniversalIN4cute5tupleIJiiiiEEENS1_10collective13CollectiveMmaINS1_35MainloopSm100TmaUmmaWarpSpecializedILi17ELi2ELi4ENS5_IJNS4_1CILi2EEENSA_ILi1EEESC_EEEEENS5_IJNSA_ILi64EEENSA_ILi240EEENSA_ILi16EEEEEENS_10bfloat16_tENS5_IJlSC_lEEESJ_SK_NS4_8TiledMMAINS4_8MMA_AtomIJNS4_20SM100_MMA_F16BF16_SSISJ_SJ_fLi64ELi240ELNS4_4UMMA5MajorE0ELSP_0ELNSO_7ScaleInE0ELSQ_0EEEEEENS4_6LayoutINS5_IJSC_SC_SC_EEENS5_IJNSA_ILi0EEESV_SV_EEEEENS5_IJNS4_10UnderscoreESY_SY_EEEEENS4_13SM90_TMA_LOADENS4_14ComposedLayoutINS4_7SwizzleILi1ELi4ELi3EEENS4_18smem_ptr_flag_bitsILi16EEENST_INS5_IJNSA_ILi8EEESH_EEENS5_IJSH_SC_EEEEEEEvNS4_8identityENS4_23SM90_TMA_LOAD_MULTICASTES1B_vS1C_EENS_8epilogue10collective18CollectiveEpilogueINS1F_23Sm100TmaWarpSpecializedILi2ELi1ELi120ELb1ELb0EEEJSI_NS5_IJNST_ISF_SC_EENST_ISG_SC_EEEEESJ_SK_SJ_SK_NS1F_6fusion15FusionCallbacksIS1J_NS1N_17LinearCombinationISJ_fSJ_fLNS_15FloatRoundStyleE2EEESI_S1M_JEEENS4_5SM1004TMEM4LOAD26SM100_TMEM_LOAD_16dp256b2xES11_S1B_NS4_17SM75_U32x4_LDSM_NENS4_14SM90_TMA_STOREES1B_NS4_17SM90_U32x4_STSM_NENS4_39AutoVectorizingCopyWithAssumedAlignmentILi128EEEEEEvvEEEEvNT_6ParamsE)
        .other          _ZN7cutlass13device_kernelINS_4gemm6kernel13GemmUniversalIN4cute5tupleIJiiiiEEENS1_10collective13CollectiveMmaINS1_35MainloopSm100TmaUmmaWarpSpecializedILi17ELi2ELi4ENS5_IJNS4_1CILi2EEENSA_ILi1EEESC_EEEEENS5_IJNSA_ILi64EEENSA_ILi240EEENSA_ILi16EEEEEENS_10bfloat16_tENS5_IJlSC_lEEESJ_SK_NS4_8TiledMMAINS4_8MMA_AtomIJNS4_20SM100_MMA_F16BF16_SSISJ_SJ_fLi64ELi240ELNS4_4UMMA5MajorE0ELSP_0ELNSO_7ScaleInE0ELSQ_0EEEEEENS4_6LayoutINS5_IJSC_SC_SC_EEENS5_IJNSA_ILi0EEESV_SV_EEEEENS5_IJNS4_10UnderscoreESY_SY_EEEEENS4_13SM90_TMA_LOADENS4_14ComposedLayoutINS4_7SwizzleILi1ELi4ELi3EEENS4_18smem_ptr_flag_bitsILi16EEENST_INS5_IJNSA_ILi8EEESH_EEENS5_IJSH_SC_EEEEEEEvNS4_8identityENS4_23SM90_TMA_LOAD_MULTICASTES1B_vS1C_EENS_8epilogue10collective18CollectiveEpilogueINS1F_23Sm100TmaWarpSpecializedILi2ELi1ELi120ELb1ELb0EEEJSI_NS5_IJNST_ISF_SC_EENST_ISG_SC_EEEEESJ_SK_SJ_SK_NS1F_6fusion15FusionCallbacksIS1J_NS1N_17LinearCombinationISJ_fSJ_fLNS_15FloatRoundStyleE2EEESI_S1M_JEEENS4_5SM1004TMEM4LOAD26SM100_TMEM_LOAD_16dp256b2xES11_S1B_NS4_17SM75_U32x4_LDSM_NENS4_14SM90_TMA_STOREES1B_NS4_17SM90_U32x4_STSM_NENS4_39AutoVectorizingCopyWithAssumedAlignmentILi128EEEEEEvvEEEEvNT_6ParamsE,@"STO_CUDA_ENTRY STV_DEFAULT"
_ZN7cutlass13device_kernelINS_4gemm6kernel13GemmUniversalIN4cute5tupleIJiiiiEEENS1_10collective13CollectiveMmaINS1_35MainloopSm100TmaUmmaWarpSpecializedILi17ELi2ELi4ENS5_IJNS4_1CILi2EEENSA_ILi1EEESC_EEEEENS5_IJNSA_ILi64EEENSA_ILi240EEENSA_ILi16EEEEEENS_10bfloat16_tENS5_IJlSC_lEEESJ_SK_NS4_8TiledMMAINS4_8MMA_AtomIJNS4_20SM100_MMA_F16BF16_SSISJ_SJ_fLi64ELi240ELNS4_4UMMA5MajorE0ELSP_0ELNSO_7ScaleInE0ELSQ_0EEEEEENS4_6LayoutINS5_IJSC_SC_SC_EEENS5_IJNSA_ILi0EEESV_SV_EEEEENS5_IJNS4_10UnderscoreESY_SY_EEEEENS4_13SM90_TMA_LOADENS4_14ComposedLayoutINS4_7SwizzleILi1ELi4ELi3EEENS4_18smem_ptr_flag_bitsILi16EEENST_INS5_IJNSA_ILi8EEESH_EEENS5_IJSH_SC_EEEEEEEvNS4_8identityENS4_23SM90_TMA_LOAD_MULTICASTES1B_vS1C_EENS_8epilogue10collective18CollectiveEpilogueINS1F_23Sm100TmaWarpSpecializedILi2ELi1ELi120ELb1ELb0EEEJSI_NS5_IJNST_ISF_SC_EENST_ISG_SC_EEEEESJ_SK_SJ_SK_NS1F_6fusion15FusionCallbacksIS1J_NS1N_17LinearCombinationISJ_fSJ_fLNS_15FloatRoundStyleE2EEESI_S1M_JEEENS4_5SM1004TMEM4LOAD26SM100_TMEM_LOAD_16dp256b2xES11_S1B_NS4_17SM75_U32x4_LDSM_NENS4_14SM90_TMA_STOREES1B_NS4_17SM90_U32x4_STSM_NENS4_39AutoVectorizingCopyWithAssumedAlignmentILi128EEEEEEvvEEEEvNT_6ParamsE:
[----:B------:R-:W1:Y:S01]  /*0000*/  LDC R1, c[0x0][0x37c] ;  /* 0x0000df00ff017b82 */ /* 0x000e620000000800 */
[----:B------:R-:W2:Y:S01]  /*0010*/  S2R R6, SR_TID.X ;  /* 0x0000000000067919 */ /* 0x000ea20000002100 */
[----:B------:R-:W3:Y:S01]  /*0020*/  LDCU.64 UR6, c[0x0][0x890] ;  /* 0x00011200ff0677ac */ /* 0x000ee20008000a00 */
[----:B-1----:R-:W-:Y:S01]  /*0030*/  VIADD R1, R1, 0xffffffe0 ;  /* 0xffffffe001017836 */ /* 0x002fe20000000000 */
[----:B------:R-:W-:Y:S02]  /*0040*/  PRMT R248, RZ, 0x7610, R248 ;  /* 0x00007610fff87816 */ /* 0x000fe400000000f8 */
[----:B------:R-:W-:Y:S01]  /*0050*/  ELECT P3, URZ, PT ;  /* 0x0000000000ff782f */ /* 0x000fe20003860000 */
[----:B------:R-:W1:Y:S01]  /*0060*/  LDCU.64 UR52, c[0x0][0x358] ;  /* 0x00006b00ff3477ac */ /* 0x000e620008000a00 */
[----:B---3--:R-:W-:-:S04]  /*0070*/  UISETP.NE.U32.AND UP0, UPT, UR6, URZ, UPT ;  /* 0x000000ff0600728c */ /* 0x008fc8000bf05070 */
[----:B------:R-:W-:Y:S01]  /*0080*/  UISETP.NE.AND.EX UP0, UPT, UR7, URZ, UPT, UP0 ;  /* 0x000000ff0700728c */ /* 0x000fe2000bf05300 */
[----:B--2---:R-:W-:-:S05]  /*0090*/  SHF.R.U32.HI R3, RZ, 0x5, R6 ;  /* 0x00000005ff037819 */ /* 0x004fca0000011606 */
[----:B------:R-:W2:Y:S02]  /*00a0*/  SHFL.IDX PT, R0, R3, RZ, 0x1f ;  /* 0x00001fff03007589 */ /* 0x000ea400000e0000 */
[----:B--2---:R-:W-:Y:S01]  /*00b0*/  R2UR UR5, R0 ;  /* 0x00000000000572ca */ /* 0x004fe200000e0000 */
[----:B-1----:R-:W-:-:S14]  /*00c0*/  BRA.U UP0, `(.L_x_0) ;  /* 0x00000001002c7547 */ /* 0x002fdc000b800000 */
[----:B------:R-:W1:Y:S02]  /*00d0*/  LDCU.64 UR8, c[0x0][0x888] ;  /* 0x00011100ff0877ac */ /* 0x000e640008000a00 */
[----:B-1----:R-:W-:-:S04]  /*00e0*/  UISETP.NE.U32.AND UP0, UPT, UR8, URZ, UPT ;  /* 0x000000ff0800728c */ /* 0x002fc8000bf05070 */
[----:B------:R-:W-:-:S09]  /*00f0*/  UISETP.NE.AND.EX UP0, UPT, UR9, URZ, UPT, UP0 ;  /* 0x000000ff0900728c */ /* 0x000fd2000bf05300 */
[----:B------:R-:W-:Y:S05]  /*0100*/  BRA.U !UP0, `(.L_x_1) ;  /* 0x0000000108107547 */ /* 0x000fea000b800000 */
[----:B------:R-:W1:Y:S02]  /*0110*/  LDC.64 R4, c[0x0][0x888] ;  /* 0x00022200ff047b82 */ /* 0x000e640000000a00 */
[----:B-1----:R1:W5:Y:S01]  /*0120*/  LDG.E R137, desc[UR52][R4.64] ;  /* 0x0000003404897981 */ /* 0x002362000c1e1900 */
[----:B------:R-:W-:Y:S01]  /*0130*/  HFMA2 R248, -RZ, RZ, 0, 5.9604644775390625e-08 ;  /* 0x00000001fff87431 */ /* 0x000fe200000001ff */
[----:B------:R-:W-:Y:S05]  /*0140*/  BRA `(.L_x_0) ;  /* 0x00000000000c7947 */ /* 0x000fea0003800000 */
.L_x_1:
[----:B------:R-:W1:Y:S01]  /*0150*/  LDCU UR4, c[0x0][0x880] ;  /* 0x00011000ff0477ac */ /* 0x000e620008000800 */
[----:B------:R-:W-:Y:S01]  /*0160*/  HFMA2 R248, -RZ, RZ, 0, 5.9604644775390625e-08 ;  /* 0x00000001fff87431 */ /* 0x000fe200000001ff */
[----:B-1----:R-:W-:Y:S02]  /*0170*/  MOV R137, UR4 ;  /* 0x0000000400897c02 */ /* 0x002fe40008000f00 */
.L_x_0:
[----:B------:R-:W2:Y:S02]  /*0180*/  LDCU.64 UR8, c[0x0][0x8b0] ;  /* 0x00011600ff0877ac */ /* 0x000ea40008000a00 */
[----:B--2---:R-:W-:-:S04]  /*0190*/  UISETP.NE.U32.AND UP0, UPT, UR8, URZ, UPT ;  /* 0x000000ff0800728c */ /* 0x004fc8000bf05070 */
[----:B------:R-:W-:-:S09]  /*01a0*/  UISETP.NE.AND.EX UP0, UPT, UR9, URZ, UPT, UP0 ;  /* 0x000000ff0900728c */ /* 0x000fd2000bf05300 */
[----:B------:R-:W-:Y:S05]  /*01b0*/  BRA.U UP0, `(.L_x_2) ;  /* 0x0000000100247547 */ /* 0x000fea000b800000 */
[----:B------:R-:W2:Y:S02]  /*01c0*/  LDCU.64 UR8, c[0x0][0x8a8] ;  /* 0x00011500ff0877ac */ /* 0x000ea40008000a00 */
[----:B--2---:R-:W-:-:S04]  /*01d0*/  UISETP.NE.U32.AND UP0, UPT, UR8, URZ, UPT ;  /* 0x000000ff0800728c */ /* 0x004fc8000bf05070 */
[----:B------:R-:W-:-:S09]  /*01e0*/  UISETP.NE.AND.EX UP0, UPT, UR9, URZ, UPT, UP0 ;  /* 0x000000ff0900728c */ /* 0x000fd2000bf05300 */
[----:B------:R-:W-:Y:S05]  /*01f0*/  BRA.U !UP0, `(.L_x_3) ;  /* 0x00000001080c7547 */ /* 0x000fea000b800000 */
[----:B-1----:R-:W1:Y:S02]  /*0200*/  LDC.64 R4, c[0x0][0x8a8] ;  /* 0x00022a00ff047b82 */ /* 0x002e640000000a00 */
[----:B-1----:R2:W5:Y:S01]  /*0210*/  LDG.E R136, desc[UR52][R4.64] ;  /* 0x0000003404887981 */ /* 0x002562000c1e1900 */
[----:B------:R-:W-:Y:S05]  /*0220*/  BRA `(.L_x_2) ;  /* 0x0000000000087947 */ /* 0x000fea0003800000 */
.L_x_3:
[----:B------:R-:W2:Y:S02]  /*0230*/  LDCU UR4, c[0x0][0x8a0] ;  /* 0x00011400ff0477ac */ /* 0x000ea40008000800 */
[----:B--2---:R-:W-:Y:S02]  /*0240*/  MOV R136, UR4 ;  /* 0x0000000400887c02 */ /* 0x004fe40008000f00 */
.L_x_2:
[----:B------:R-:W-:Y:S01]  /*0250*/  IMAD.U32 R2, RZ, RZ, UR5 ;  /* 0x00000005ff027e24 */ /* 0x000fe2000f8e00ff */
[----:B------:R-:W-:Y:S04]  /*0260*/  BSSY.RECONVERGENT B0, `(.L_x_4) ;  /* 0x000000c000007945 */ /* 0x000fe80003800200 */
[C---:B------:R-:W-:Y:S02]  /*0270*/  ISETP.NE.OR P1, PT, R2.reuse, 0x1, !P3 ;  /* 0x000000010200780c */ /* 0x040fe40005f25670 */
[----:B------:R-:W-:-:S11]  /*0280*/  ISETP.NE.OR P0, PT, R2, 0x3, !P3 ;  /* 0x000000030200780c */ /* 0x000fd60005f05670 */
[----:B------:R-:W-:Y:S05]  /*0290*/  @P1 BRA `(.L_x_5) ;  /* 0x0000000000201947 */ /* 0x000fea0003800000 */
[----:B------:R-:W3:Y:S02]  /*02a0*/  LDCU.64 UR8, c[0x0][0x348] ;  /* 0x00006900ff0877ac */ /* 0x000ee40008000a00 */
[----:B---3--:R-:W-:Y:S02]  /*02b0*/  UIADD3 UR10, UP1, UPT, UR8, 0x80, URZ ;  /* 0x00000080080a7890 */ /* 0x008fe4000ff3e0ff */
[----:B------:R-:W-:Y:S02]  /*02c0*/  UIADD3 UR8, UP0, UPT, UR8, 0x180, URZ ;  /* 0x0000018008087890 */ /* 0x000fe4000ff1e0ff */
[----:B------:R-:W-:Y:S02]  /*02d0*/  UIADD3.X UR11, UPT, UPT, URZ, UR9, URZ, UP1, !UPT ;  /* 0x00000009ff0b7290 */ /* 0x000fe40008ffe4ff */
[----:B------:R-:W-:-:S07]  /*02e0*/  UIADD3.X UR9, UPT, UPT, URZ, UR9, URZ, UP0, !UPT ;  /* 0x00000009ff097290 */ /* 0x000fce00087fe4ff */
[----:B------:R3:W-:Y:S02]  /*02f0*/  UTMACCTL.PF [UR10] ;  /* 0x000000000a0079b9 */ /* 0x0007e40008040000 */
[----:B------:R3:W-:Y:S02]  /*0300*/  UTMACCTL.PF [UR8] ;  /* 0x00000000080079b9 */ /* 0x0007e40008040000 */
[----:B---3--:R-:W-:Y:S01]  /*0310*/  NOP ;  /* 0x0000000000007918 */ /* 0x008fe20000000000 */
.L_x_5:
[----:B------:R-:W-:Y:S05]  /*0320*/  BSYNC.RECONVERGENT B0 ;  /* 0x0000000000007941 */ /* 0x000fea0003800200 */
.L_x_4:
[----:B------:R-:W-:Y:S04]  /*0330*/  BSSY.RECONVERGENT B0, `(.L_x_6) ;  /* 0x000000a000007945 */ /* 0x000fe80003800200 */
        /* <DEDUP_REMOVED lines=9> */
.L_x_7:
[----:B------:R-:W-:Y:S05]  /*03d0*/  BSYNC.RECONVERGENT B0 ;  /* 0x0000000000007941 */ /* 0x000fea0003800200 */
.L_x_6:
[----:B------:R-:W3:Y:S01]  /*03e0*/  LDCU.64 UR8, c[0x0][0x888] ;  /* 0x00011100ff0877ac */ /* 0x000ee20008000a00 */
[----:B------:R-:W-:Y:S02]  /*03f0*/  UISETP.EQ.U32.AND UP1, UPT, UR6, URZ, UPT ;  /* 0x000000ff0600728c */ /* 0x000fe4000bf22070 */
[----:B------:R-:W-:Y:S02]  /*0400*/  UPLOP3.LUT UP3, UPT, UPT, UPT, UPT, 0x80, 0x8 ;  /* 0x000000000008789c */ /* 0x000fe40003f6f070 */
[----:B---3--:R-:W-:-:S04]  /*0410*/  UISETP.NE.U32.AND UP0, UPT, UR8, URZ, UPT ;  /* 0x000000ff0800728c */ /* 0x008fc8000bf05070 */
[----:B------:R-:W-:-:S04]  /*0420*/  UISETP.NE.AND.EX UP2, UPT, UR9, URZ, UPT, UP0 ;  /* 0x000000ff0900728c */ /* 0x000fc8000bf45300 */
[----:B------:R-:W-:-:S04]  /*0430*/  UISETP.EQ.OR.EX UP4, UPT, UR7, URZ, !UP2, UP1 ;  /* 0x000000ff0700728c */ /* 0x000fc8000d782710 */
[----:B------:R-:W-:-:S06]  /*0440*/  UP2UR UR4, UPR, URZ, 0x10 ;  /* 0x00000010ff047883 */ /* 0x000fcc0008000000 */
[----:B------:R-:W-:-:S05]  /*0450*/  MOV R0, UR4 ;  /* 0x0000000400007c02 */ /* 0x000fca0008000f00 */
[----:B------:R3:W-:Y:S01]  /*0460*/  STL [R1+0x18], R0 ;  /* 0x0000180001007387 */ /* 0x0007e20000100800 */
[----:B------:R-:W-:Y:S05]  /*0470*/  BRA.U !UP4, `(.L_x_8) ;  /* 0x000000010c207547 */ /* 0x000fea000b800000 */
[----:B------:R-:W-:Y:S01]  /*0480*/  UISETP.NE.U32.AND UP1, UPT, UR6, URZ, UPT ;  /* 0x000000ff0600728c */ /* 0x000fe2000bf25070 */
[----:B-----5:R-:W-:Y:S01]  /*0490*/  FSETP.NEU.AND P0, PT, R137, RZ, PT ;  /* 0x000000ff8900720b */ /* 0x020fe20003f0d000 */
[----:B------:R-:W-:Y:S02]  /*04a0*/  USEL UR4, URZ, 0xffffffff, UP2 ;  /* 0xffffffffff047887 */ /* 0x000fe40009000000 */
[----:B------:R-:W-:-:S10]  /*04b0*/  UISETP.NE.AND.EX UP1, UPT, UR7, URZ, UPT, UP1 ;  /* 0x000000ff0700728c */ /* 0x000fd4000bf25310 */
[----:B------:R-:W-:Y:S01]  /*04c0*/  VOTEU.ANY UP0, P0 ;  /* 0x0000000000ff7886 */ /* 0x000fe20000000100 */
[----:B------:R-:W-:-:S04]  /*04d0*/  @!UP1 USEL UR4, URZ, 0xffffffff, UP0 ;  /* 0xffffffffff049887 */ /* 0x000fc80008000000 */
[----:B------:R-:W-:-:S04]  /*04e0*/  ULOP3.LUT UR4, UR4, 0x1, URZ, 0xc0, !UPT ;  /* 0x0000000104047892 */ /* 0x000fc8000f8ec0ff */
[----:B------:R-:W-:-:S11]  /*04f0*/  UISETP.NE.U32.AND UP3, UPT, UR4, 0x1, UPT ;  /* 0x000000010400788c */ /* 0x000fd6000bf65070 */
.L_x_8:
[----:B---3--:R-:W3:Y:S02]  /*0500*/  SHFL.IDX PT, R0, R3, RZ, 0x1f ;  /* 0x00001fff03007589 */ /* 0x008ee400000e0000 */
[----:B---3--:R-:W-:-:S13]  /*0510*/  ISETP.NE.AND P0, PT, R0, RZ, PT ;  /* 0x000000ff0000720c */ /* 0x008fda0003f05270 */
[----:B------:R-:W-:Y:S05]  /*0520*/  @P0 BRA `(.L_x_9) ;  /* 0x0000000000cc0947 */ /* 0x000fea0003800000 */
[----:B------:R-:W-:Y:S01]  /*0530*/  ELECT P0, URZ, PT ;  /* 0x0000000000ff782f */ /* 0x000fe20003800000 */
[----:B------:R-:W-:-:S12]  /*0540*/  BSSY.RECONVERGENT B0, `(.L_x_9) ;  /* 0x0000031000007945 */ /* 0x000fd80003800200 */
[----:B------:R-:W-:Y:S05]  /*0550*/  @!P0 BRA `(.L_x_10) ;  /* 0x0000000000bc8947 */ /* 0x000fea0003800000 */
[----:B------:R-:W3:Y:S01]  /*0560*/  S2UR UR7, SR_CgaCtaId ;  /* 0x00000000000779c3 */ /* 0x000ee20000008800 */
[----:B------:R-:W-:Y:S01]  /*0570*/  UMOV UR8, 0x400 ;  /* 0x0000040000087882 */ /* 0x000fe20000000000 */
[----:B------:R-:W-:Y:S01]  /*0580*/  UMOV UR6, 0x1 ;  /* 0x0000000100067882 */ /* 0x000fe20000000000 */
[----:B------:R-:W-:Y:S02]  /*0590*/  UMOV UR4, 0x2 ;  /* 0x0000000200047882 */ /* 0x000fe40000000000 */
[----:B------:R-:W-:-:S04]  /*05a0*/  UIADD3 UR10, UPT, UPT, -UR4, 0x100000, URZ ;  /* 0x00100000040a7890 */ /* 0x000fc8000fffe1ff */
[----:B------:R-:W-:Y:S02]  /*05b0*/  USHF.L.U32 UR11, UR10, 0xb, URZ ;  /* 0x0000000b0a0b7899 */ /* 0x000fe400080006ff */
[----:B------:R-:W-:Y:S02]  /*05c0*/  USHF.L.U32 UR10, UR10, 0x1, URZ ;  /* 0x000000010a0a7899 */ /* 0x000fe400080006ff */
[----:B---3--:R-:W-:Y:S02]  /*05d0*/  ULEA UR7, UR7, UR8, 0x18 ;  /* 0x0000000807077291 */ /* 0x008fe4000f8ec0ff */
[----:B------:R-:W-:-:S04]  /*05e0*/  UIADD3 UR8, UPT, UPT, -UR6, 0x100000, URZ ;  /* 0x0010000006087890 */ /* 0x000fc8000fffe1ff */
[----:B------:R-:W-:Y:S02]  /*05f0*/  USHF.L.U32 UR9, UR8, 0xb, URZ ;  /* 0x0000000b08097899 */ /* 0x000fe400080006ff */
[----:B------:R-:W-:Y:S01]  /*0600*/  USHF.L.U32 UR8, UR8, 0x1, URZ ;  /* 0x0000000108087899 */ /* 0x000fe200080006ff */
[----:B------:R-:W3:Y:S11]  /*0610*/  FENCE.VIEW.ASYNC.S ;  /* 0x00000000000073c6 */ /* 0x000ef60000000000 */
[----:B---3--:R3:W4:Y:S01]  /*0620*/  SYNCS.EXCH.64 URZ, [UR7], UR8 ;  /* 0x0000000807ff75b2 */ /* 0x0087220008000100 */
[----:B------:R3:W1:Y:S01]  /*0630*/  SYNCS.EXCH.64 URZ, [UR7+0x88], UR10 ;  /* 0x0000880a07ff75b2 */ /* 0x0006620008000100 */
        /* <DEDUP_REMOVED lines=31> */
[----:B------:R3:W1:Y:S02]  /*0830*/  SYNCS.EXCH.64 URZ, [UR7+0x108], UR10 ;  /* 0x0001080a07ff75b2 */ /* 0x0006640008000100 */
[----:B---34-:R-:W-:Y:S01]  /*0840*/  NOP ;  /* 0x0000000000007918 */ /* 0x018fe20000000000 */
.L_x_10:
[----:B------:R-:W-:Y:S05]  /*0850*/  BSYNC.RECONVERGENT B0 ;  /* 0x0000000000007941 */ /* 0x000fea0003800200 */
.L_x_9:
[----:B------:R-:W3:Y:S01]  /*0860*/  SHFL.IDX PT, R0, R3, RZ, 0x1f ;  /* 0x00001fff03007589 */ /* 0x000ee200000e0000 */
[----:B------:R-:W-:Y:S01]  /*0870*/  NOP ;  /* 0x0000000000007918 */ /* 0x000fe20000000000 */
[----:B---3--:R-:W-:-:S13]  /*0880*/  ISETP.NE.AND P0, PT, R0, 0x1, PT ;  /* 0x000000010000780c */ /* 0x008fda0003f05270 */
[----:B------:R-:W-:Y:S05]  /*0890*/  @P0 BRA `(.L_x_11) ;  /* 0x0000000000480947 */ /* 0x000fea0003800000 */
[----:B------:R-:W3:Y:S01]  /*08a0*/  S2UR UR7, SR_CgaCtaId ;  /* 0x00000000000779c3 */ /* 0x000ee20000008800 */
[----:B------:R-:W-:Y:S01]  /*08b0*/  UMOV UR8, 0x400 ;  /* 0x0000040000087882 */ /* 0x000fe20000000000 */
[----:B------:R-:W-:Y:S01]  /*08c0*/  UMOV UR6, 0x20 ;  /* 0x0000002000067882 */ /* 0x000fe20000000000 */
[----:B------:R-:W-:Y:S01]  /*08d0*/  UMOV UR4, 0x80 ;  /* 0x0000008000047882 */ /* 0x000fe20000000000 */
[----:B------:R-:W-:Y:S01]  /*08e0*/  ELECT P0, URZ, PT ;  /* 0x0000000000ff782f */ /* 0x000fe20003800000 */
        /* <DEDUP_REMOVED lines=8> */
[----:B---3--:R3:W4:Y:S01]  /*0970*/  SYNCS.EXCH.64 URZ, [UR7+0x110], UR8 ;  /* 0x0001100807ff75b2 */ /* 0x0087220008000100 */
[----:B------:R3:W1:Y:S01]  /*0980*/  SYNCS.EXCH.64 URZ, [UR7+0x120], UR10 ;  /* 0x0001200a07ff75b2 */ /* 0x0006620008000100 */
[----:B------:R3:W1:Y:S01]  /*0990*/  SYNCS.EXCH.64 URZ, [UR7+0x118], UR8 ;  /* 0x0001180807ff75b2 */ /* 0x0006620008000100 */
[----:B------:R3:W1:Y:S01]  /*09a0*/  SYNCS.EXCH.64 URZ, [UR7+0x128], UR10 ;  /* 0x0001280a07ff75b2 */ /* 0x0006620008000100 */
[----:B------:R-:W-:Y:S01]  /*09b0*/  NOP ;  /* 0x0000000000007918 */ /* 0x000fe20000000000 */
.L_x_11:
[----:B------:R-:W2:Y:S01]  /*09c0*/  SHFL.IDX PT, R0, R3, RZ, 0x1f ;  /* 0x00001fff03007589 */ /* 0x000ea200000e0000 */
[----:B------:R-:W-:Y:S01]  /*09d0*/  NOP ;  /* 0x0000000000007918 */ /* 0x000fe20000000000 */
[----:B--2---:R-:W-:-:S13]  /*09e0*/  ISETP.NE.AND P0, PT, R0, 0x3, PT ;  /* 0x000000030000780c */ /* 0x004fda0003f05270 */
[----:B------:R-:W-:Y:S05]  /*09f0*/  @P0 BRA `(.L_x_12) ;  /* 0x0000000000300947 */ /* 0x000fea0003800000 */
[----:B------:R-:W2:Y:S01]  /*0a00*/  S2UR UR6, SR_CgaCtaId ;  /* 0x00000000000679c3 */ /* 0x000ea20000008800 */
[----:B---3--:R-:W-:Y:S01]  /*0a10*/  UMOV UR7, 0x400 ;  /* 0x0000040000077882 */ /* 0x008fe20000000000 */
[----:B------:R-:W-:Y:S01]  /*0a20*/  UMOV UR4, 0x20 ;  /* 0x0000002000047882 */ /* 0x000fe20000000000 */
[----:B------:R-:W-:Y:S01]  /*0a30*/  ELECT P0, URZ, PT ;  /* 0x0000000000ff782f */ /* 0x000fe20003800000 */
[----:B------:R-:W-:-:S04]  /*0a40*/  UIADD3 UR8, UPT, UPT, -UR4, 0x100000, URZ ;  /* 0x0010000004087890 */ /* 0x000fc8000fffe1ff */
[----:B------:R-:W-:Y:S02]  /*0a50*/  USHF.L.U32 UR9, UR8, 0xb, URZ ;  /* 0x0000000b08097899 */ /* 0x000fe400080006ff */
[----:B------:R-:W-:Y:S02]  /*0a60*/  USHF.L.U32 UR8, UR8, 0x1, URZ ;  /* 0x0000000108087899 */ /* 0x000fe400080006ff */
[----:B--2---:R-:W-:Y:S01]  /*0a70*/  ULEA UR6, UR6, UR7, 0x18 ;  /* 0x0000000706067291 */ /* 0x004fe2000f8ec0ff */
[----:B------:R-:W2:Y:S11]  /*0a80*/  FENCE.VIEW.ASYNC.S ;  /* 0x00000000000073c6 */ /* 0x000eb60000000000 */
[----:B--2---:R2:W3:Y:S01]  /*0a90*/  SYNCS.EXCH.64 URZ, [UR6+0x130], UR8 ;  /* 0x0001300806ff75b2 */ /* 0x0044e20008000100 */
[----:B------:R2:W1:Y:S01]  /*0aa0*/  SYNCS.EXCH.64 URZ, [UR6+0x138], UR8 ;  /* 0x0001380806ff75b2 */ /* 0x0004620008000100 */
[----:B------:R-:W-:Y:S01]  /*0ab0*/  NOP ;  /* 0x0000000000007918 */ /* 0x000fe20000000000 */
.L_x_12:
[----:B------:R-:W4:Y:S01]  /*0ac0*/  SHFL.IDX PT, R0, R3, RZ, 0x1f ;  /* 0x00001fff03007589 */ /* 0x000f2200000e0000 */
[----:B------:R-:W-:Y:S01]  /*0ad0*/  NOP ;  /* 0x0000000000007918 */ /* 0x000fe20000000000 */
[----:B----4-:R-:W-:-:S13]  /*0ae0*/  ISETP.NE.AND P0, PT, R0, 0x4, PT ;  /* 0x000000040000780c */ /* 0x010fda0003f05270 */
[----:B------:R-:W-:Y:S05]  /*0af0*/  @P0 BRA `(.L_x_13) ;  /* 0x00000000004c0947 */ /* 0x000fea0003800000 */
[----:B--2---:R-:W2:Y:S01]  /*0b00*/  S2UR UR6, SR_CgaCtaId ;  /* 0x00000000000679c3 */ /* 0x004ea20000008800 */
[----:B---3--:R-:W-:Y:S01]  /*0b10*/  UMOV UR8, 0x1e0 ;  /* 0x000001e000087882 */ /* 0x008fe20000000000 */
[----:B------:R-:W-:Y:S01]  /*0b20*/  UMOV UR7, 0x400 ;  /* 0x0000040000077882 */ /* 0x000fe20000000000 */
[----:B------:R-:W-:Y:S01]  /*0b30*/  USEL UR8, UR8, 0x1a0, UP3 ;  /* 0x000001a008087887 */ /* 0x000fe20009800000 */
[----:B------:R-:W-:Y:S01]  /*0b40*/  UMOV UR4, 0x1 ;  /* 0x0000000100047882 */ /* 0x000fe20000000000 */
[----:B------:R-:W-:Y:S01]  /*0b50*/  ELECT P0, URZ, PT ;  /* 0x0000000000ff782f */ /* 0x000fe20003800000 */
[----:B------:R-:W-:-:S04]  /*0b60*/  UIADD3 UR10, UPT, UPT, -UR4, 0x100000, URZ ;  /* 0x00100000040a7890 */ /* 0x000fc8000fffe1ff */
[----:B------:R-:W-:Y:S02]  /*0b70*/  USHF.L.U32 UR11, UR10, 0xb, URZ ;  /* 0x0000000b0a0b7899 */ /* 0x000fe400080006ff */
[----:B------:R-:W-:Y:S02]  /*0b80*/  USHF.L.U32 UR10, UR10, 0x1, URZ ;  /* 0x000000010a0a7899 */ /* 0x000fe400080006ff */
[----:B------:R-:W-:-:S04]  /*0b90*/  UIADD3 UR8, UPT, UPT, -UR8, 0x100000, URZ ;  /* 0x0010000008087890 */ /* 0x000fc8000fffe1ff */
[----:B------:R-:W-:Y:S02]  /*0ba0*/  USHF.L.U32 UR9, UR8, 0xb, URZ ;  /* 0x0000000b08097899 */ /* 0x000fe400080006ff */
[----:B------:R-:W-:Y:S02]  /*0bb0*/  USHF.L.U32 UR8, UR8, 0x1, URZ ;  /* 0x0000000108087899 */ /* 0x000fe400080006ff */
[----:B--2---:R-:W-:Y:S01]  /*0bc0*/  ULEA UR6, UR6, UR7, 0x18 ;  /* 0x0000000706067291 */ /* 0x004fe2000f8ec0ff */
[----:B------:R-:W2:Y:S11]  /*0bd0*/  FENCE.VIEW.ASYNC.S ;  /* 0x00000000000073c6 */ /* 0x000eb60000000000 */
[----:B--2---:R4:W2:Y:S01]  /*0be0*/  SYNCS.EXCH.64 URZ, [UR6+0x140], UR10 ;  /* 0x0001400a06ff75b2 */ /* 0x0048a20008000100 */
[----:B------:R4:W3:Y:S01]  /*0bf0*/  SYNCS.EXCH.64 URZ, [UR6+0x150], UR8 ;  /* 0x0001500806ff75b2 */ /* 0x0008e20008000100 */
[----:B------:R4:W1:Y:S01]  /*0c00*/  SYNCS.EXCH.64 URZ, [UR6+0x148], UR10 ;  /* 0x0001480a06ff75b2 */ /* 0x0008620008000100 */
[----:B------:R4:W1:Y:S02]  /*0c10*/  SYNCS.EXCH.64 URZ, [UR6+0x158], UR8 ;  /* 0x0001580806ff75b2 */ /* 0x0008640008000100 */
[----:B----4-:R-:W-:Y:S01]  /*0c20*/  NOP ;  /* 0x0000000000007918 */ /* 0x010fe20000000000 */
.L_x_13:
[----:B------:R-:W4:Y:S01]  /*0c30*/  SHFL.IDX PT, R0, R3, RZ, 0x1f ;  /* 0x00001fff03007589 */ /* 0x000f2200000e0000 */
[----:B------:R-:W-:Y:S01]  /*0c40*/  NOP ;  /* 0x0000000000007918 */ /* 0x000fe20000000000 */
[----:B----4-:R-:W-:-:S13]  /*0c50*/  ISETP.NE.AND P0, PT, R0, 0x5, PT ;  /* 0x000000050000780c */ /* 0x010fda0003f05270 */
[----:B------:R-:W-:Y:S05]  /*0c60*/  @P0 BRA `(.L_x_14) ;  /* 0x0000000000580947 */ /* 0x000fea0003800000 */
[----:B---3--:R-:W3:Y:S01]  /*0c70*/  S2UR UR7, SR_CgaCtaId ;  /* 0x00000000000779c3 */ /* 0x008ee20000008800 */
[----:B--2---:R-:W-:Y:S01]  /*0c80*/  UMOV UR8, 0x400 ;  /* 0x0000040000087882 */ /* 0x004fe20000000000 */
        /* <DEDUP_REMOVED lines=10> */
[----:B------:R-:W2:Y:S11]  /*0d30*/  FENCE.VIEW.ASYNC.S ;  /* 0x00000000000073c6 */ /* 0x000eb60000000000 */
[----:B--2---:R4:W2:Y:S01]  /*0d40*/  SYNCS.EXCH.64 URZ, [UR7+0x160], UR8 ;  /* 0x0001600807ff75b2 */ /* 0x0048a20008000100 */
[----:B------:R4:W3:Y:S01]  /*0d50*/  SYNCS.EXCH.64 URZ, [UR7+0x180], UR10 ;  /* 0x0001800a07ff75b2 */ /* 0x0008e20008000100 */
[----:B------:R4:W1:Y:S01]  /*0d60*/  SYNCS.EXCH.64 URZ, [UR7+0x168], UR8 ;  /* 0x0001680807ff75b2 */ /* 0x0008620008000100 */
[----:B------:R4:W1:Y:S01]  /*0d70*/  SYNCS.EXCH.64 URZ, [UR7+0x188], UR10 ;  /* 0x0001880a07ff75b2 */ /* 0x0008620008000100 */
[----:B------:R4:W1:Y:S01]  /*0d80*/  SYNCS.EXCH.64 URZ, [UR7+0x170], UR8 ;  /* 0x0001700807ff75b2 */ /* 0x0008620008000100 */
[----:B------:R4:W1:Y:S01]  /*0d90*/  SYNCS.EXCH.64 URZ, [UR7+0x190], UR10 ;  /* 0x0001900a07ff75b2 */ /* 0x0008620008000100 */
[----:B------:R4:W1:Y:S01]  /*0da0*/  SYNCS.EXCH.64 URZ, [UR7+0x178], UR8 ;  /* 0x0001780807ff75b2 */ /* 0x0008620008000100 */
[----:B------:R4:W1:Y:S02]  /*0db0*/  SYNCS.EXCH.64 URZ, [UR7+0x198], UR10 ;  /* 0x0001980a07ff75b2 */ /* 0x0008640008000100 */
[----:B----4-:R-:W-:Y:S01]  /*0dc0*/  NOP ;  /* 0x0000000000007918 */ /* 0x010fe20000000000 */
.L_x_14:
[----:B------:R-:W4:Y:S01]  /*0dd0*/  SHFL.IDX PT, R0, R3, RZ, 0x1f ;  /* 0x00001fff03007589 */ /* 0x000f2200000e0000 */
[----:B---3--:R-:W3:Y:S01]  /*0de0*/  S2UR UR7, SR_CgaCtaId ;  /* 0x00000000000779c3 */ /* 0x008ee20000008800 */
[----:B------:R-:W-:Y:S01]  /*0df0*/  NOP ;  /* 0x0000000000007918 */ /* 0x000fe20000000000 */
[----:B----4-:R-:W-:-:S13]  /*0e00*/  ISETP.NE.AND P0, PT, R0, 0x3, PT ;  /* 0x000000030000780c */ /* 0x010fda0003f05270 */
[----:B---3--:R-:W-:Y:S05]  /*0e10*/  @P0 BRA `(.L_x_15) ;  /* 0x0000000000340947 */ /* 0x008fea0003800000 */
[----:B--2---:R-:W-:Y:S01]  /*0e20*/  UMOV UR6, 0x400 ;  /* 0x0000040000067882 */ /* 0x004fe20000000000 */
[----:B------:R-:W-:Y:S01]  /*0e30*/  UMOV UR4, 0x20 ;  /* 0x0000002000047882 */ /* 0x000fe20000000000 */
[----:B------:R-:W-:Y:S02]  /*0e40*/  ULEA UR6, UR7, UR6, 0x18 ;  /* 0x0000000607067291 */ /* 0x000fe4000f8ec0ff */
[----:B------:R-:W-:-:S04]  /*0e50*/  UIADD3 UR8, UPT, UPT, -UR4, 0x100000, URZ ;  /* 0x0010000004087890 */ /* 0x000fc8000fffe1ff */
[----:B------:R-:W-:Y:S02]  /*0e60*/  USHF.L.U32 UR9, UR8, 0xb, URZ ;  /* 0x0000000b08097899 */ /* 0x000fe400080006ff */
[----:B------:R-:W-:Y:S01]  /*0e70*/  USHF.L.U32 UR8, UR8, 0x1, URZ ;  /* 0x0000000108087899 */ /* 0x000fe200080006ff */
[----:B------:R-:W-:Y:S01]  /*0e80*/  ELECT P0, URZ, PT ;  /* 0x0000000000ff782f */ /* 0x000fe20003800000 */
[----:B------:R-:W2:Y:S10]  /*0e90*/  FENCE.VIEW.ASYNC.S ;  /* 0x00000000000073c6 */ /* 0x000eb40000000000 */
[----:B--2---:R3:W4:Y:S01]  /*0ea0*/  SYNCS.EXCH.64 URZ, [UR6+0x1a0], UR8 ;  /* 0x0001a00806ff75b2 */ /* 0x0047220008000100 */
[----:B------:R3:W2:Y:S01]  /*0eb0*/  SYNCS.EXCH.64 URZ, [UR6+0x1b0], UR8 ;  /* 0x0001b00806ff75b2 */ /* 0x0006a20008000100 */
[----:B------:R3:W1:Y:S01]  /*0ec0*/  SYNCS.EXCH.64 URZ, [UR6+0x1a8], UR8 ;  /* 0x0001a80806ff75b2 */ /* 0x0006620008000100 */
[----:B------:R3:W1:Y:S02]  /*0ed0*/  SYNCS.EXCH.64 URZ, [UR6+0x1b8], UR8 ;  /* 0x0001b80806ff75b2 */ /* 0x0006640008000100 */
[----:B---3--:R-:W-:Y:S01]  /*0ee0*/  NOP ;  /* 0x0000000000007918 */ /* 0x008fe20000000000 */
.L_x_15:
[----:B--2---:R-:W2:Y:S01]  /*0ef0*/  LDCU UR6, c[0x0][0x36c] ;  /* 0x00006d80ff0677ac */ /* 0x004ea20008000800 */
[----:B------:R-:W-:Y:S01]  /*0f00*/  ISETP.NE.OR P3, PT, R2, 0x2, !P3 ;  /* 0x000000020200780c */ /* 0x000fe20005f65670 */
[----:B------:R-:W-:Y:S01]  /*0f10*/  NOP ;  /* 0x0000000000007918 */ /* 0x000fe20000000000 */
[----:B------:R-:W-:Y:S01]  /*0f20*/  LOP3.LUT R14, R6, 0x1f, RZ, 0xc0, !PT ;  /* 0x0000001f060e7812 */ /* 0x000fe200078ec0ff */
[----:B------:R-:W-:Y:S02]  /*0f30*/  UISETP.NE.AND UP4, UPT, UR5, 0x2, UPT ;  /* 0x000000020500788c */ /* 0x000fe4000bf85270 */
[----:B------:R-:W-:Y:S02]  /*0f40*/  UISETP.NE.AND UP5, UPT, UR5, URZ, UPT ;  /* 0x000000ff0500728c */ /* 0x000fe4000bfa5270 */
[----:B--2---:R-:W-:-:S09]  /*0f50*/  UISETP.EQ.U32.AND UP0, UPT, UR6, 0x1, UPT ;  /* 0x000000010600788c */ /* 0x004fd2000bf02070 */
[----:B------:R-:W-:Y:S05]  /*0f60*/  BRA.U !UP0, `(.L_x_16) ;  /* 0x0000000108087547 */ /* 0x000fea000b800000 */
[----:B-1--4-:R-:W-:Y:S01]  /*0f70*/  UCGABAR_ARV ;  /* 0x00000000000079c7 */ /* 0x012fe20008000000 */
[----:B------:R-:W-:Y:S05]  /*0f80*/  BRA `(.L_x_17) ;  /* 0x0000000000047947 */ /* 0x000fea0003800000 */
.L_x_16:
[----:B-1--4-:R-:W-:Y:S01]  /*0f90*/  NOP ;  /* 0x0000000000007918 */ /* 0x012fe20000000000 */
.L_x_17:
[----:B------:R-:W1:Y:S01]  /*0fa0*/  S2UR UR11, SR_CTAID.X ;  /* 0x00000000000b79c3 */ /* 0x000e620000002500 */
[----:B------:R-:W-:-:S05]  /*0fb0*/  CS2R.32 R3, SR_CgaSize ;  /* 0x0000000000037805 */ /* 0x000fca0000008a00 */
[----:B------:R-:W-:-:S05]  /*0fc0*/  IMAD R3, R3, -0xa0, RZ ;  /* 0xffffff6003037824 */ /* 0x000fca00078e02ff */
[----:B------:R-:W-:-:S14]  /*0fd0*/  R2UR UR8, R3 ;  /* 0x00000000030872ca */ /* 0x000fdc00000e0000 */
[----:B------:R-:W2:Y:S01]  /*0fe0*/  LDCU UR8, c[0x0][UR8+0x2b0] ;  /* 0x00005600080877ac */ /* 0x000ea20008000800 */
[----:B------:R-:W-:Y:S02]  /*0ff0*/  PRMT R4, RZ, 0x7610, R4 ;  /* 0x00007610ff047816 */ /* 0x000fe40000000004 */
[----:B------:R-:W-:-:S05]  /*1000*/  CS2R.32 R3, SR_CgaSize ;  /* 0x0000000000037805 */ /* 0x000fca0000008a00 */
[----:B------:R-:W-:-:S05]  /*1010*/  IMAD R3, R3, -0xa0, RZ ;  /* 0xffffff6003037824 */ /* 0x000fca00078e02ff */
[----:B------:R-:W-:-:S14]  /*1020*/  R2UR UR4, R3 ;  /* 0x00000000030472ca */ /* 0x000fdc00000e0000 */
[----:B------:R-:W3:Y:S01]  /*1030*/  LDCU UR4, c[0x0][UR4+0x2b4] ;  /* 0x00005680040477ac */ /* 0x000ee20008000800 */
[----:B------:R-:W4:Y:S01]  /*1040*/  S2UR UR9, SR_CTAID.Y ;  /* 0x00000000000979c3 */ /* 0x000f220000002600 */
[----:B------:R-:W-:-:S05]  /*1050*/  CS2R.32 R3, SR_CgaSize ;  /* 0x0000000000037805 */ /* 0x000fca0000008a00 */
[----:B------:R-:W-:-:S05]  /*1060*/  IMAD R3, R3, -0xa0, RZ ;  /* 0xffffff6003037824 */ /* 0x000fca00078e02ff */
[----:B------:R-:W-:-:S14]  /*1070*/  R2UR UR10, R3 ;  /* 0x00000000030a72ca */ /* 0x000fdc00000e0000 */
[----:B------:R-:W3:Y:S01]  /*1080*/  LDCU UR10, c[0x0][UR10+0x2a0] ;  /* 0x000054000a0a77ac */ /* 0x000ee20008000800 */
[----:B------:R-:W3:Y:S01]  /*1090*/  LDCU UR15, c[0x0][0xb24] ;  /* 0x00016480ff0f77ac */ /* 0x000ee20008000800 */
[----:B------:R-:W3:Y:S01]  /*10a0*/  S2UR UR36, SR_CTAID.Z ;  /* 0x00000000002479c3 */ /* 0x000ee20000002700 */
[----:B------:R-:W3:Y:S01]  /*10b0*/  LDCU UR13, c[0x0][0xb24] ;  /* 0x00016480ff0d77ac */ /* 0x000ee20008000800 */
[----:B------:R-:W3:Y:S01]  /*10c0*/  LDCU UR12, c[0x0][0xb30] ;  /* 0x00016600ff0c77ac */ /* 0x000ee20008000800 */
[----:B-1----:R-:W-:Y:S01]  /*10d0*/  I2FP.F32.U32 R0, UR11 ;  /* 0x0000000b00007c45 */ /* 0x002fe20008201000 */
[----:B------:R-:W-:-:S04]  /*10e0*/  UMOV UR55, UR11 ;  /* 0x0000000b00377c82 */ /* 0x000fc80008000000 */
[----:B--2---:R-:W-:Y:S01]  /*10f0*/  FMUL R0, R0, UR8 ;  /* 0x0000000800007c20 */ /* 0x004fe20008400000 */
[----:B------:R-:W-:-:S05]  /*1100*/  CS2R.32 R3, SR_CgaSize ;  /* 0x0000000000037805 */ /* 0x000fca0000008a00 */
[----:B------:R-:W-:-:S05]  /*1110*/  IMAD R3, R3, -0xa0, RZ ;  /* 0xffffff6003037824 */ /* 0x000fca00078e02ff */
[----:B------:R-:W-:-:S14]  /*1120*/  R2UR UR8, R3 ;  /* 0x00000000030872ca */ /* 0x000fdc00000e0000 */
[----:B------:R-:W1:Y:S01]  /*1130*/  LDCU UR8, c[0x0][UR8+0x2a4] ;  /* 0x00005480080877ac */ /* 0x000e620008000800 */
[----:B----4-:R-:W-:Y:S01]  /*1140*/  I2FP.F32.U32 R3, UR9 ;  /* 0x0000000900037c45 */ /* 0x010fe20008201000 */
[----:B------:R3:W2:Y:S01]  /*1150*/  F2I.U32.TRUNC.NTZ R2, R0 ;  /* 0x0000000000027305 */ /* 0x0006a2000020f000 */
[----:B------:R-:W-:-:S03]  /*1160*/  UMOV UR54, UR9 ;  /* 0x0000000900367c82 */ /* 0x000fc60008000000 */
[----:B---3--:R-:W-:Y:S01]  /*1170*/  FMUL R0, R3, UR4 ;  /* 0x0000000403007c20 */ /* 0x008fe20008400000 */
[----:B--2---:R-:W-:Y:S01]  /*1180*/  R2UR UR49, R2 ;  /* 0x00000000023172ca */ /* 0x004fe200000e0000 */
[----:B------:R-:W-:-:S04]  /*1190*/  ULOP3.LUT UR4, UR7, 0x1, URZ, 0xc0, !UPT ;  /* 0x0000000107047892 */ /* 0x000fc8000f8ec0ff */
[----:B------:R-:W2:Y:S01]  /*11a0*/  F2I.U32.TRUNC.NTZ R0, R0 ;  /* 0x0000000000007305 */ /* 0x000ea2000020f000 */
[----:B------:R-:W-:-:S04]  /*11b0*/  UISETP.NE.U32.AND UP6, UPT, UR4, 0x1, UPT ;  /* 0x000000010400788c */ /* 0x000fc8000bfc5070 */
[----:B------:R-:W-:-:S03]  /*11c0*/  USEL UR4, URZ, 0x780, UP6 ;  /* 0x00000780ff047887 */ /* 0x000fc6000b000000 */
[----:B------:R-:W-:-:S04]  /*11d0*/  UIADD3 UR49, UPT, UPT, -UR49, URZ, URZ ;  /* 0x000000ff31317290 */ /* 0x000fc8000fffe1ff */
[----:B------:R-:W-:Y:S01]  /*11e0*/  UIMAD UR49, UR10, UR49, UR11 ;  /* 0x000000310a3172a4 */ /* 0x000fe2000f8e020b */
[----:B--2---:R-:W-:-:S13]  /*11f0*/  R2UR UR48, R0 ;  /* 0x00000000003072ca */ /* 0x004fda00000e0000 */
[----:B------:R-:W-:-:S04]  /*1200*/  UIADD3 UR48, UPT, UPT, -UR48, URZ, URZ ;  /* 0x000000ff30307290 */ /* 0x000fc8000fffe1ff */
[----:B-1----:R-:W-:Y:S01]  /*1210*/  UIMAD UR48, UR8, UR48, UR9 ;  /* 0x00000030083072a4 */ /* 0x002fe2000f8e0209 */
[----:B------:R-:W-:Y:S11]  /*1220*/  BRA.U UP5, `(.L_x_18) ;  /* 0x0000000105287547 */ /* 0x000ff6000b800000 */
[----:B------:R-:W-:-:S04]  /*1230*/  UISETP.NE.AND UP0, UPT, UR48, URZ, UPT ;  /* 0x000000ff3000728c */ /* 0x000fc8000bf05270 */
[----:B------:R-:W-:Y:S02]  /*1240*/  USEL UR8, URZ, 0x2, UP0 ;  /* 0x00000002ff087887 */ /* 0x000fe40008000000 */
[----:B------:R-:W-:-:S04]  /*1250*/  UISETP.NE.AND UP0, UPT, UR48, URZ, UPT ;  /* 0x000000ff3000728c */ /* 0x000fc8000bf05270 */
[----:B------:R-:W-:-:S04]  /*1260*/  UISETP.EQ.OR UP0, UPT, UR49, URZ, !UP0 ;  /* 0x000000ff3100728c */ /* 0x000fc8000c702670 */
[----:B------:R-:W-:Y:S02]  /*1270*/  USEL UR9, URZ, 0x1, !UP0 ;  /* 0x00000001ff097887 */ /* 0x000fe4000c000000 */
[----:B------:R-:W-:-:S04]  /*1280*/  UISETP.NE.AND UP0, UPT, UR49, 0x1, UPT ;  /* 0x000000013100788c */ /* 0x000fc8000bf05270 */
[----:B------:R-:W-:-:S04]  /*1290*/  USEL UR8, UR8, 0x2, UP0 ;  /* 0x0000000208087887 */ /* 0x000fc80008000000 */
[----:B------:R-:W-:-:S06]  /*12a0*/  UIADD3 UR8, UPT, UPT, UR9, UR8, URZ ;  /* 0x0000000809087290 */ /* 0x000fcc000fffe0ff */
[----:B------:R-:W-:-:S04]  /*12b0*/  MOV R0, UR8 ;  /* 0x0000000800007c02 */ /* 0x000fc80008000f00 */
[----:B------:R-:W-:-:S07]  /*12c0*/  PRMT R4, R0, 0x7610, R4 ;  /* 0x0000761000047816 */ /* 0x000fce0000000004 */
.L_x_18:
[----:B------:R-:W-:-:S09]  /*12d0*/  UISETP.GE.AND UP0, UPT, UR15, 0x1, UPT ;  /* 0x000000010f00788c */ /* 0x000fd2000bf06270 */
[----:B------:R-:W-:Y:S05]  /*12e0*/  BRA.U !UP0, `(.L_x_19) ;  /* 0x0000000108d47547 */ /* 0x000fea000b800000 */
[----:B------:R-:W1:Y:S01]  /*12f0*/  LDCU.128 UR8, c[0x0][0xb10] ;  /* 0x00016200ff0877ac */ /* 0x000e620008000c00 */
[----:B------:R-:W2:Y:S01]  /*1300*/  LDCU UR14, c[0x0][0xb0c] ;  /* 0x00016180ff0e77ac */ /* 0x000ea20008000800 */
[----:B------:R-:W3:Y:S01]  /*1310*/  LDCU UR16, c[0x0][0x370] ;  /* 0x00006e00ff1077ac */ /* 0x000ee20008000800 */
[----:B------:R-:W4:Y:S01]  /*1320*/  LDCU UR17, c[0x0][0x374] ;  /* 0x00006e80ff1177ac */ /* 0x000f220008000800 */
[----:B------:R-:W-:Y:S02]  /*1330*/  UISETP.NE.AND UP1, UPT, UR15, 0x1, UPT ;  /* 0x000000010f00788c */ /* 0x000fe4000bf25270 */
[----:B-1----:R-:W-:Y:S02]  /*1340*/  UIMAD.WIDE.U32 UR18, UR55, UR8, URZ ;  /* 0x00000008371272a5 */ /* 0x002fe4000f8e00ff */
[----:B------:R-:W-:Y:S02]  /*1350*/  UIMAD.WIDE.U32 UR22, UR54, UR11, URZ ;  /* 0x0000000b361672a5 */ /* 0x000fe4000f8e00ff */
[----:B--2---:R-:W-:-:S03]  /*1360*/  UISETP.NE.AND UP0, UPT, UR14, 0x1, UPT ;  /* 0x000000010e00788c */ /* 0x004fc6000bf05270 */
[----:B------:R-:W-:Y:S01]  /*1370*/  UMOV UR18, UR19 ;  /* 0x0000001300127c82 */ /* 0x000fe20008000000 */
[----:B---3--:R-:W-:Y:S01]  /*1380*/  UIMAD.WIDE.U32 UR20, UR16, UR8, URZ ;  /* 0x00000008101472a5 */ /* 0x008fe2000f8e00ff */
[----:B------:R-:W1:Y:S01]  /*1390*/  LDCU UR8, c[0x0][0xb20] ;  /* 0x00016400ff0877ac */ /* 0x000e620008000800 */
[----:B------:R-:W-:-:S05]  /*13a0*/  USHF.R.U32.HI UR18, URZ, UR9, UR18 ;  /* 0x00000009ff127299 */ /* 0x000fca0008011612 */
[----:B------:R-:W-:Y:S02]  /*13b0*/  UMOV UR20, UR21 ;  /* 0x0000001500147c82 */ /* 0x000fe40008000000 */
[----:B------:R-:W-:Y:S02]  /*13c0*/  @UP0 USHF.R.U32.HI UR16, URZ, UR9, UR20 ;  /* 0x00000009ff100299 */ /* 0x000fe40008011614 */
[----:B------:R-:W-:Y:S02]  /*13d0*/  USEL UR18, UR55, UR18, !UP0 ;  /* 0x0000001237127287 */ /* 0x000fe4000c000000 */
[----:B------:R-:W-:Y:S02]  /*13e0*/  UISETP.NE.AND UP0, UPT, UR10, 0x1, UPT ;  /* 0x000000010a00788c */ /* 0x000fe4000bf05270 */
[----:B----4-:R-:W-:-:S03]  /*13f0*/  UIMAD.WIDE.U32 UR20, UR17, UR11, URZ ;  /* 0x0000000b111472a5 */ /* 0x010fc6000f8e00ff */
[----:B------:R-:W-:Y:S02]  /*1400*/  UMOV UR11, UR23 ;  /* 0x00000017000b7c82 */ /* 0x000fe40008000000 */
[----:B-1----:R-:W-:Y:S02]  /*1410*/  USHF.R.U32.HI UR11, URZ, UR8, UR11 ;  /* 0x00000008ff0b7299 */ /* 0x002fe4000801160b */
[----:B------:R-:W-:Y:S02]  /*1420*/  UMOV UR20, UR21 ;  /* 0x0000001500147c82 */ /* 0x000fe40008000000 */
[----:B------:R-:W-:Y:S01]  /*1430*/  @UP0 USHF.R.U32.HI UR17, URZ, UR8, UR20 ;  /* 0x00000008ff110299 */ /* 0x000fe20008011614 */
[----:B------:R-:W1:Y:S01]  /*1440*/  LDCU.64 UR8, c[0x0][0xb28] ;  /* 0x00016500ff0877ac */ /* 0x000e620008000a00 */
[----:B------:R-:W-:Y:S02]  /*1450*/  USEL UR11, UR54, UR11, !UP0 ;  /* 0x0000000b360b7287 */ /* 0x000fe4000c000000 */
[----:B-1----:R-:W-:-:S02]  /*1460*/  UIMAD.WIDE.U32 UR22, UR17, UR8, URZ ;  /* 0x00000008111672a5 */ /* 0x002fc4000f8e00ff */
[----:B------:R-:W-:-:S05]  /*1470*/  UIMAD.WIDE.U32 UR20, UR16, UR8, URZ ;  /* 0x00000008101472a5 */ /* 0x000fca000f8e00ff */
[----:B------:R-:W-:Y:S01]  /*1480*/  UMOV UR19, UR23 ;  /* 0x0000001700137c82 */ /* 0x000fe20008000000 */
[----:B------:R-:W-:Y:S02]  /*1490*/  UIMAD.WIDE.U32 UR22, UR11, UR8, URZ ;  /* 0x000000080b1672a5 */ /* 0x000fe4000f8e00ff */
[----:B------:R-:W-:Y:S01]  /*14a0*/  @UP1 USHF.R.U32.HI UR17, URZ, UR9, UR19 ;  /* 0x00000009ff111299 */ /* 0x000fe20008011613 */
[----:B------:R-:W-:Y:S02]  /*14b0*/  UMOV UR20, UR21 ;  /* 0x0000001500147c82 */ /* 0x000fe40008000000 */
[----:B------:R-:W-:Y:S02]  /*14c0*/  @UP1 USHF.R.U32.HI UR16, URZ, UR9, UR20 ;  /* 0x00000009ff101299 */ /* 0x000fe40008011614 */
[----:B------:R-:W-:Y:S02]  /*14d0*/  UIMAD UR17, UR17, UR15, URZ ;  /* 0x0000000f111172a4 */ /* 0x000fe4000f8e02ff */
[----:B------:R-:W-:-:S02]  /*14e0*/  UIMAD UR19, UR16, UR15, URZ ;  /* 0x0000000f101372a4 */ /* 0x000fc4000f8e02ff */
[----:B------:R-:W-:Y:S02]  /*14f0*/  UISETP.GE.AND UP0, UPT, UR11, UR17, UPT ;  /* 0x000000110b00728c */ /* 0x000fe4000bf06270 */
[----:B------:R-:W-:Y:S02]  /*1500*/  UIMAD.WIDE.U32 UR20, UR18, UR8, URZ ;  /* 0x00000008121472a5 */ /* 0x000fe4000f8e00ff */
[----:B------:R-:W-:Y:S01]  /*1510*/  UISETP.GE.OR UP0, UPT, UR18, UR19, UP0 ;  /* 0x000000131200728c */ /* 0x000fe20008706670 */
[----:B------:R-:W-:Y:S01]  /*1520*/  UMOV UR8, UR23 ;  /* 0x0000001700087c82 */ /* 0x000fe20008000000 */
[----:B------:R-:W-:Y:S02]  /*1530*/  UIADD3 UR17, UPT, UPT, -UR18, URZ, URZ ;  /* 0x000000ff12117290 */ /* 0x000fe4000fffe1ff */
[----:B------:R-:W-:Y:S02]  /*1540*/  USHF.R.U32.HI UR8, URZ, UR9, UR8 ;  /* 0x00000009ff087299 */ /* 0x000fe40008011608 */
[----:B------:R-:W-:-:S05]  /*1550*/  UIMAD UR17, UR14, UR17, UR55 ;  /* 0x000000110e1172a4 */ /* 0x000fca000f8e0237 */
[----:B------:R-:W-:Y:S02]  /*1560*/  @!UP0 UMOV UR19, UR21 ;  /* 0x0000001500138c82 */ /* 0x000fe40008000000 */
[----:B------:R-:W-:Y:S02]  /*1570*/  @!UP0 USHF.R.U32.HI UR19, URZ, UR9, UR19 ;  /* 0x00000009ff138299 */ /* 0x000fe40008011613 */
[----:B------:R-:W-:Y:S02]  /*1580*/  USEL UR9, UR11, UR8, !UP1 ;  /* 0x000000080b097287 */ /* 0x000fe4000c800000 */
[----:B------:R-:W-:Y:S02]  /*1590*/  @!UP0 USEL UR19, UR18, UR19, !UP1 ;  /* 0x0000001312138287 */ /* 0x000fe4000c800000 */
[----:B------:R-:W-:-:S04]  /*15a0*/  UIADD3 UR8, UPT, UPT, -UR9, URZ, URZ ;  /* 0x000000ff09087290 */ /* 0x000fc8000fffe1ff */
[----:B------:R-:W-:-:S04]  /*15b0*/  UIMAD UR8, UR15, UR8, UR11 ;  /* 0x000000080f0872a4 */ /* 0x000fc8000f8e020b */
[----:B------:R-:W-:Y:S02]  /*15c0*/  @!UP0 UIMAD UR8, UR8, UR16, UR19 ;  /* 0x00000010080882a4 */ /* 0x000fe4000f8e0213 */
[----:B------:R-:W-:Y:S02]  /*15d0*/  @!UP0 UIADD3 UR19, UPT, UPT, UR9, -UR19, URZ ;  /* 0x8000001309138290 */ /* 0x000fe4000fffe0ff */
[----:B------:R-:W-:Y:S02]  /*15e0*/  UIADD3 UR9, UPT, UPT, -UR11, URZ, URZ ;  /* 0x000000ff0b097290 */ /* 0x000fe4000fffe1ff */
[----:B------:R-:W-:Y:S02]  /*15f0*/  @!UP0 UIMAD UR11, UR19, UR15, UR18 ;  /* 0x0000000f130b82a4 */ /* 0x000fe4000f8e0212 */
[----:B------:R-:W-:Y:S01]  /*1600*/  UIMAD UR9, UR10, UR9, UR54 ;  /* 0x000000090a0972a4 */ /* 0x000fe2000f8e0236 */
[----:B------:R-:W-:-:S03]  /*1610*/  @!UP0 UMOV UR18, UR8 ;  /* 0x0000000800128c82 */ /* 0x000fc60008000000 */
[----:B------:R-:W-:Y:S02]  /*1620*/  UIMAD UR54, UR11, UR10, UR9 ;  /* 0x0000000a0b3672a4 */ /* 0x000fe4000f8e0209 */
[----:B------:R-:W-:-:S12]  /*1630*/  UIMAD UR55, UR18, UR14, UR17 ;  /* 0x0000000e123772a4 */ /* 0x000fd8000f8e0211 */
.L_x_19:
[----:B------:R-:W-:-:S09]  /*1640*/  UISETP.NE.AND UP0, UPT, UR12, 0x1, UPT ;  /* 0x000000010c00788c */ /* 0x000fd2000bf05270 */
[----:B------:R-:W-:Y:S05]  /*1650*/  BRA.U UP0, `(.L_x_20) ;  /* 0x0000000100447547 */ /* 0x000fea000b800000 */
[----:B------:R-:W1:Y:S01]  /*1660*/  LDCU.128 UR8, c[0x0][0xb10] ;  /* 0x00016200ff0877ac */ /* 0x000e620008000c00 */
[----:B------:R-:W2:Y:S01]  /*1670*/  LDCU UR12, c[0x0][0xb0c] ;  /* 0x00016180ff0c77ac */ /* 0x000ea20008000800 */
[----:B-1----:R-:W-:Y:S02]  /*1680*/  UIMAD.WIDE.U32 UR14, UR55, UR8, URZ ;  /* 0x00000008370e72a5 */ /* 0x002fe4000f8e00ff */
[----:B--2---:R-:W-:-:S05]  /*1690*/  UISETP.NE.AND UP0, UPT, UR12, 0x1, UPT ;  /* 0x000000010c00788c */ /* 0x004fca000bf05270 */
[----:B------:R-:W-:Y:S01]  /*16a0*/  UMOV UR8, UR15 ;  /* 0x0000000f00087c82 */ /* 0x000fe20008000000 */
[----:B------:R-:W-:Y:S02]  /*16b0*/  UIMAD.WIDE.U32 UR14, UR54, UR11, URZ ;  /* 0x0000000b360e72a5 */ /* 0x000fe4000f8e00ff */
[----:B------:R-:W-:Y:S01]  /*16c0*/  USHF.R.U32.HI UR9, URZ, UR9, UR8 ;  /* 0x00000009ff097299 */ /* 0x000fe20008011608 */
[----:B------:R-:W1:Y:S04]  /*16d0*/  LDCU UR8, c[0x0][0xb20] ;  /* 0x00016400ff0877ac */ /* 0x000e680008000800 */
[----:B------:R-:W-:Y:S01]  /*16e0*/  UMOV UR11, UR15 ;  /* 0x0000000f000b7c82 */ /* 0x000fe20008000000 */
[----:B------:R-:W-:Y:S02]  /*16f0*/  USEL UR9, UR55, UR9, !UP0 ;  /* 0x0000000937097287 */ /* 0x000fe4000c000000 */
[----:B------:R-:W-:-:S02]  /*1700*/  UISETP.NE.AND UP0, UPT, UR10, 0x1, UPT ;  /* 0x000000010a00788c */ /* 0x000fc4000bf05270 */
[----:B-1----:R-:W-:-:S04]  /*1710*/  USHF.R.U32.HI UR8, URZ, UR8, UR11 ;  /* 0x00000008ff087299 */ /* 0x002fc8000801160b */
[----:B------:R-:W-:-:S04]  /*1720*/  USEL UR8, UR54, UR8, !UP0 ;  /* 0x0000000836087287 */ /* 0x000fc8000c000000 */
[----:B------:R-:W-:Y:S02]  /*1730*/  UIADD3 UR11, UPT, UPT, UR9, -UR8, URZ ;  /* 0x80000008090b7290 */ /* 0x000fe4000fffe0ff */
[----:B------:R-:W-:Y:S02]  /*1740*/  UIADD3 UR8, UPT, UPT, -UR9, UR8, URZ ;  /* 0x0000000809087290 */ /* 0x000fe4000fffe1ff */
[----:B------:R-:W-:Y:S02]  /*1750*/  UIMAD UR54, UR11, UR10, UR54 ;  /* 0x0000000a0b3672a4 */ /* 0x000fe4000f8e0236 */
[----:B------:R-:W-:-:S12]  /*1760*/  UIMAD UR55, UR8, UR12, UR55 ;  /* 0x0000000c083772a4 */ /* 0x000fd8000f8e0237 */
.L_x_20:
[----:B------:R-:W-:Y:S02]  /*1770*/  UISETP.EQ.U32.AND UP0, UPT, UR6, 0x1, UPT ;  /* 0x000000010600788c */ /* 0x000fe4000bf02070 */
[----:B------:R-:W-:-:S07]  /*1780*/  UISETP.NE.AND UP1, UPT, UR5, 0x2, UPT ;  /* 0x000000020500788c */ /* 0x000fce000bf25270 */
[----:B------:R-:W-:Y:S05]  /*1790*/  BRA.U !UP0, `(.L_x_21) ;  /* 0x00000001080c7547 */ /* 0x000fea000b800000 */
[----:B------:R-:W-:Y:S01]  /*17a0*/  UCGABAR_WAIT ;  /* 0x0000000000007dc7 */ /* 0x000fe20008000000 */
[----:B------:R-:W-:Y:S01]  /*17b0*/  CCTL.IVALL ;  /* 0x00000000ff00798f */ /* 0x000fe20002000000 */
[----:B------:R-:W-:Y:S05]  /*17c0*/  BRA `(.L_x_22) ;  /* 0x0000000000047947 */ /* 0x000fea0003800000 */
.L_x_21:
[----:B------:R-:W-:Y:S06]  /*17d0*/  BAR.SYNC.DEFER_BLOCKING 0x0 ;  /* 0x0000000000007b1d */ /* 0x000fec0000010000 */
.L_x_22:
[----:B------:R-:W-:Y:S05]  /*17e0*/  BRA.U UP1, `(.L_x_23) ;  /* 0x0000001901947547 */ /* 0x000fea000b800000 */
[----:B------:R-:W1:Y:S01]  /*17f0*/  LDCU UR6, c[0x0][0x38c] ;  /* 0x00007180ff0677ac */ /* 0x000e620008000800 */
[----:B------:R-:W-:Y:S01]  /*1800*/  PLOP3.LUT P1, PT, PT, PT, UP3, 0x80, 0x8 ;  /* 0x000000000008781c */ /* 0x000fe20003f2f038 */
[----:B------:R-:W-:Y:S01]  /*1810*/  HFMA2 R12, -RZ, RZ, 0, 0 ;  /* 0x00000000ff0c7431 */ /* 0x000fe200000001ff */
[----:B------:R-:W-:Y:S01]  /*1820*/  ISETP.EQ.OR P2, PT, R14, RZ, P3 ;  /* 0x000000ff0e00720c */ /* 0x000fe20001f42670 */
[----:B------:R-:W-:Y:S01]  /*1830*/  UISETP.NE.AND UP0, UPT, UR5, URZ, UPT ;  /* 0x000000ff0500728c */ /* 0x000fe2000bf05270 */
[----:B------:R-:W-:Y:S01]  /*1840*/  PLOP3.LUT P1, PT, P1, PT, PT, 0x8, 0x80 ;  /* 0x000000000080781c */ /* 0x000fe20000f2e170 */
[----:B------:R-:W-:Y:S01]  /*1850*/  USEL UR15, URZ, 0x1, UP4 ;  /* 0x00000001ff0f7887 */ /* 0x000fe2000a000000 */
[----:B------:R-:W-:Y:S01]  /*1860*/  IMAD.MOV.U32 R0, RZ, RZ, 0x1 ;  /* 0x00000001ff007424 */ /* 0x000fe200078e00ff */
[----:B------:R-:W-:Y:S01]  /*1870*/  UMOV UR14, 0x400 ;  /* 0x00000400000e7882 */ /* 0x000fe20000000000 */
[----:B------:R-:W-:Y:S01]  /*1880*/  IMAD.MOV.U32 R9, RZ, RZ, RZ ;  /* 0x000000ffff097224 */ /* 0x000fe200078e00ff */
[----:B------:R-:W-:Y:S01]  /*1890*/  USEL UR15, UR15, 0x2, UP0 ;  /* 0x000000020f0f7887 */ /* 0x000fe20008000000 */
[----:B------:R-:W-:Y:S01]  /*18a0*/  IMAD.MOV.U32 R10, RZ, RZ, RZ ;  /* 0x000000ffff0a7224 */ /* 0x000fe200078e00ff */
[----:B------:R-:W-:Y:S01]  /*18b0*/  ULEA UR14, UR7, UR14, 0x18 ;  /* 0x0000000e070e7291 */ /* 0x000fe2000f8ec0ff */
[----:B------:R-:W-:Y:S01]  /*18c0*/  MOV R11, 0x1 ;  /* 0x00000001000b7802 */ /* 0x000fe20000000f00 */
[----:B------:R-:W2:Y:S01]  /*18d0*/  LDCU UR22, c[0x0][0x370] ;  /* 0x00006e00ff1677ac */ /* 0x000ea20008000800 */
[----:B-1----:R-:W-:Y:S01]  /*18e0*/  UIADD3 UR26, UPT, UPT, UR6, 0xf, URZ ;  /* 0x0000000f061a7890 */ /* 0x002fe2000fffe0ff */
[----:B------:R-:W1:Y:S03]  /*18f0*/  LDCU.64 UR28, c[0x0][0x348] ;  /* 0x00006900ff1c77ac */ /* 0x000e660008000a00 */
[----:B------:R-:W-:-:S02]  /*1900*/  USHF.R.S32.HI UR5, URZ, 0x1f, UR26 ;  /* 0x0000001fff057899 */ /* 0x000fc4000801141a */
[----:B------:R-:W-:Y:S02]  /*1910*/  USHF.R.U32.HI UR23, URZ, 0x4, UR4 ;  /* 0x00000004ff177899 */ /* 0x000fe40008011604 */
[----:B------:R-:W-:Y:S02]  /*1920*/  ULEA.HI UR26, UR5, UR26, URZ, 0x4 ;  /* 0x0000001a051a7291 */ /* 0x000fe4000f8f20ff */
[----:B------:R-:W-:Y:S02]  /*1930*/  UIADD3 UR5, UPT, UPT, UR6, -0x1, URZ ;  /* 0xffffffff06057890 */ /* 0x000fe4000fffe0ff */
[----:B------:R-:W-:Y:S02]  /*1940*/  USHF.R.S32.HI UR26, URZ, 0x4, UR26 ;  /* 0x00000004ff1a7899 */ /* 0x000fe4000801141a */
[----:B------:R-:W-:Y:S02]  /*1950*/  UISETP.GE.U32.AND UP1, UPT, UR5, -0x1f, UPT ;  /* 0xffffffe10500788c */ /* 0x000fe4000bf26070 */
[----:B------:R-:W-:-:S02]  /*1960*/  UISETP.LT.U32.AND UP0, UPT, UR26, 0x11, UPT ;  /* 0x000000111a00788c */ /* 0x000fc4000bf01070 */
[----:B------:R-:W-:Y:S02]  /*1970*/  UIADD3 UR5, UPT, UPT, UR14, 0xf00, URZ ;  /* 0x00000f000e057890 */ /* 0x000fe4000fffe0ff */
[----:B------:R-:W-:Y:S02]  /*1980*/  USEL UR25, UR26, 0x11, UP0 ;  /* 0x000000111a197887 */ /* 0x000fe40008000000 */
[----:B------:R-:W-:Y:S02]  /*1990*/  @UP6 UIADD3 UR5, UPT, UPT, UR14, URZ, URZ ;  /* 0x000000ff0e056290 */ /* 0x000fe4000fffe0ff */
[----:B------:R-:W-:Y:S02]  /*19a0*/  UIADD3 UR27, UPT, UPT, UR25, -0x1, URZ ;  /* 0xffffffff191b7890 */ /* 0x000fe4000fffe0ff */
[----:B------:R-:W-:Y:S02]  /*19b0*/  @UP1 UIADD3 UR27, UPT, UPT, UR25, URZ, URZ ;  /* 0x000000ff191b1290 */ /* 0x000fe4000fffe0ff */
[----:B------:R-:W-:Y:S01]  /*19c0*/  UIADD3 UR24, UPT, UPT, UR6, 0x1e, URZ ;  /* 0x0000001e06187890 */ /* 0x000fe2000fffe0ff */
[----:B------:R-:W3:Y:S01]  /*19d0*/  LDCU UR21, c[0x0][0x374] ;  /* 0x00006e80ff1577ac */ /* 0x000ee20008000800 */
[----:B------:R-:W-:-:S02]  /*19e0*/  UIADD3 UR5, UPT, UPT, UR5, 0x17b00, URZ ;  /* 0x00017b0005057890 */ /* 0x000fc4000fffe0ff */
[----:B------:R-:W-:Y:S02]  /*19f0*/  UIADD3 UR38, UPT, UPT, UR26, -UR25, URZ ;  /* 0x800000191a267290 */ /* 0x000fe4000fffe0ff */
[----:B------:R-:W-:Y:S01]  /*1a00*/  UIADD3 UR27, UPT, UPT, UR27, 0x1, URZ ;  /* 0x000000011b1b7890 */ /* 0x000fe2000fffe0ff */
[----:B-12---:R-:W-:-:S11]  /*1a10*/  UMOV UR37, URZ ;  /* 0x000000ff00257c82 */ /* 0x006fd60008000000 */
.L_x_43:
[----:B------:R-:W-:-:S09]  /*1a20*/  UISETP.NE.AND UP0, UPT, UR7, URZ, UPT ;  /* 0x000000ff0700728c */ /* 0x000fd2000bf05270 */
[----:B------:R-:W-:Y:S05]  /*1a30*/  BRA.U UP0, `(.L_x_24) ;  /* 0x0000000100287547 */ /* 0x000fea000b800000 */
[----:B------:R-:W-:Y:S02]  /*1a40*/  LEA R2, R10, UR14, 0x3 ;  /* 0x0000000e0a027c11 */ /* 0x000fe4000f8e18ff */
[----:B------:R-:W-:-:S04]  /*1a50*/  SHF.L.U32 R3, R11, 0x1f, RZ ;  /* 0x0000001f0b037819 */ /* 0x000fc800000006ff */
[----:B------:R-:W1:Y:S02]  /*1a60*/  SYNCS.PHASECHK.TRANS64.TRYWAIT P0, [R2+URZ+0x1b0], R3 ;  /* 0x0001b003020075a7 */ /* 0x000e6400080011ff */
[----:B-1----:R-:W-:Y:S05]  /*1a70*/  @!P0 BRA `(.L_x_25) ;  /* 0x00000090002c8947 */ /* 0x002fea0003800000 */
.L_x_137:
[----:B------:R1:W-:Y:S02]  /*1a80*/  SYNCS.ARRIVE.TRANS64.A1T0 RZ, [R2+URZ+0x1a0], RZ ;  /* 0x0001a0ff02ff79a7 */ /* 0x0003e400081000ff */
[----:B-1----:R-:W-:-:S05]  /*1a90*/  VIADD R2, R10, 0x1 ;  /* 0x000000010a027836 */ /* 0x002fca0000000000 */
[----:B------:R-:W-:-:S04]  /*1aa0*/  ISETP.NE.AND P0, PT, R2, 0x2, PT ;  /* 0x000000020200780c */ /* 0x000fc80003f05270 */
[----:B------:R-:W-:Y:S02]  /*1ab0*/  SEL R3, RZ, 0x1, P0 ;  /* 0x00000001ff037807 */ /* 0x000fe40000000000 */
[----:B------:R-:W-:Y:S02]  /*1ac0*/  SEL R10, R2, RZ, P0 ;  /* 0x000000ff020a7207 */ /* 0x000fe40000000000 */
[----:B------:R-:W-:-:S07]  /*1ad0*/  LOP3.LUT R11, R11, R3, RZ, 0x3c, !PT ;  /* 0x000000030b0b7212 */ /* 0x000fce00078e3cff */
.L_x_24:
[----:B------:R-:W-:Y:S01]  /*1ae0*/  ULEA UR6, UR37, UR14, 0x3 ;  /* 0x0000000e25067291 */ /* 0x000fe2000f8e18ff */
[----:B------:R-:W-:Y:S01]  /*1af0*/  SHF.L.U32 R2, R0, 0x1f, RZ ;  /* 0x0000001f00027819 */ /* 0x000fe200000006ff */
[----:B------:R-:W-:Y:S02]  /*1b00*/  UISETP.GE.U32.AND UP0, UPT, UR24, 0x1f, UPT ;  /* 0x0000001f1800788c */ /* 0x000fe4000bf06070 */
[----:B------:R-:W-:Y:S02]  /*1b10*/  USHF.L.U32 UR35, UR55, 0x6, URZ ;  /* 0x0000000637237899 */ /* 0x000fe400080006ff */
[----:B------:R-:W-:Y:S01]  /*1b20*/  UIMAD UR19, UR54, 0xf0, UR23 ;  /* 0x000000f0361378a4 */ /* 0x000fe2000f8e0217 */
[----:B------:R-:W-:Y:S02]  /*1b30*/  UMOV UR32, URZ ;  /* 0x000000ff00207c82 */ /* 0x000fe40008000000 */
[----:B------:R1:W2:Y:S02]  /*1b40*/  SYNCS.PHASECHK.TRANS64.TRYWAIT P0, [UR6+0x88], R2 ;  /* 0x00008802ff0075a7 */ /* 0x0002a40008001106 */
[----:B------:R-:W-:Y:S07]  /*1b50*/  BRA.U !UP0, `(.L_x_26) ;  /* 0x0000000108c07547 */ /* 0x000fee000b800000 */
[----:B------:R-:W-:Y:S01]  /*1b60*/  UMOV UR9, URZ ;  /* 0x000000ff00097c82 */ /* 0x000fe20008000000 */
[----:B------:R-:W-:-:S05]  /*1b70*/  UMOV UR8, UR37 ;  /* 0x0000002500087c82 */ /* 0x000fca0008000000 */
.L_x_32:
[----:B--2---:R-:W-:Y:S01]  /*1b80*/  @!P3 MOV R3, 0x2600 ;  /* 0x000026000003b802 */ /* 0x004fe20000000f00 */
[----:B------:R-:W-:Y:S01]  /*1b90*/  ULEA UR33, UR8, UR14, 0x3 ;  /* 0x0000000e08217291 */ /* 0x000fe2000f8e18ff */
[----:B-12---:R-:W-:Y:S11]  /*1ba0*/  @P0 BRA `(.L_x_27) ;  /* 0x00000000000c0947 */ /* 0x006ff60003800000 */
[----:B-1----:R-:W-:Y:S04]  /*1bb0*/  SHF.L.U32 R2, R0, 0x1f, RZ ;  /* 0x0000001f00027819 */ /* 0x002fe800000006ff */
[----:B------:R-:W1:Y:S02]  /*1bc0*/  SYNCS.PHASECHK.TRANS64.TRYWAIT P0, [UR33+0x88], R2 ;  /* 0x00008802ff0075a7 */ /* 0x000e640008001121 */
[----:B-1----:R-:W-:Y:S05]  /*1bd0*/  @!P0 BRA `(.L_x_28) ;  /* 0x0000008c00e88947 */ /* 0x002fea0003800000 */
.L_x_27:
[----:B------:R2:W-:Y:S01]  /*1be0*/  @!P3 SYNCS.ARRIVE.TRANS64 RZ, [UR33], R3 ;  /* 0x00000003ffffb9a7 */ /* 0x0005e20008000021 */
[----:B------:R-:W-:Y:S04]  /*1bf0*/  ULOP3.LUT UR6, UR15, 0x2, URZ, 0xfc, !UPT ;  /* 0x000000020f067892 */ /* 0x000fe8000f8efcff */
[----:B------:R-:W-:Y:S09]  /*1c00*/  UISETP.NE.AND UP0, UPT, UR6, 0x2, UPT ;  /* 0x000000020600788c */ /* 0x000ff2000bf05270 */
[----:B------:R-:W-:Y:S05]  /*1c10*/  BRA.U UP0, `(.L_x_29) ;  /* 0x0000000100047547 */ /* 0x000fea000b800000 */
[----:B---3--:R-:W-:Y:S05]  /*1c20*/  BPT.TRAP 0x1 ;  /* 0x000000040000795c */ /* 0x008fea0000300000 */
.L_x_29:
[----:B------:R-:W-:Y:S04]  /*1c30*/  BSSY.RECONVERGENT B0, `(.L_x_30) ;  /* 0x0000003000007945 */ /* 0x000fe80003800200 */
[----:B------:R-:W-:Y:S05]  /*1c40*/  @P2 BRA `(.L_x_31) ;  /* 0x0000000000042947 */ /* 0x000fea0003800000 */
[----:B---3--:R-:W-:Y:S05]  /*1c50*/  BPT.TRAP 0x1 ;  /* 0x000000040000795c */ /* 0x008fea0000300000 */
.L_x_31:
[----:B---3--:R-:W-:Y:S05]  /*1c60*/  BSYNC.RECONVERGENT B0 ;  /* 0x0000000000007941 */ /* 0x008fea0003800200 */
.L_x_30:
[----:B------:R-:W-:Y:S02]  /*1c70*/  UIADD3 UR37, UPT, UPT, UR8, 0x1, URZ ;  /* 0x0000000108257890 */ /* 0x000fe4000fffe0ff */
[----:B------:R-:W-:Y:S02]  /*1c80*/  ULEA UR32, UR8, UR14, 0xb ;  /* 0x0000000e08207291 */ /* 0x000fe4000f8e58ff */
[----:B------:R-:W-:Y:S02]  /*1c90*/  UISETP.NE.AND UP0, UPT, UR37, 0x11, UPT ;  /* 0x000000112500788c */ /* 0x000fe4000bf05270 */
[----:B------:R-:W-:Y:S02]  /*1ca0*/  USHF.L.U32 UR34, UR9, 0x4, URZ ;  /* 0x0000000409227899 */ /* 0x000fe400080006ff */
[----:B------:R-:W-:Y:S02]  /*1cb0*/  USEL UR10, URZ, 0x1, UP0 ;  /* 0x00000001ff0a7887 */ /* 0x000fe40008000000 */
[----:B------:R-:W-:Y:S02]  /*1cc0*/  USEL UR37, UR37, URZ, UP0 ;  /* 0x000000ff25257287 */ /* 0x000fe40008000000 */
[----:B------:R-:W-:Y:S02]  /*1cd0*/  UIADD3 UR32, UPT, UPT, UR32, 0xf300, URZ ;  /* 0x0000f30020207890 */ /* 0x000fe4000fffe0ff */
[----:B------:R-:W-:Y:S01]  /*1ce0*/  ULEA UR6, UR37, UR14, 0x3 ;  /* 0x0000000e25067291 */ /* 0x000fe2000f8e18ff */
[----:B------:R-:W-:Y:S01]  /*1cf0*/  LOP3.LUT R0, R0, UR10, RZ, 0x3c, !PT ;  /* 0x0000000a00007c12 */ /* 0x000fe2000f8e3cff */
[----:B------:R-:W-:Y:S02]  /*1d00*/  UIADD3 UR10, UP1, UPT, UR28, 0x80, URZ ;  /* 0x000000801c0a7890 */ /* 0x000fe4000ff3e0ff */
[----:B------:R-:W-:Y:S01]  /*1d10*/  UIADD3 UR42, UP0, UPT, UR28, 0x180, URZ ;  /* 0x000001801c2a7890 */ /* 0x000fe2000ff1e0ff */
[----:B-1----:R-:W-:Y:S01]  /*1d20*/  SHF.L.U32 R2, R0, 0x1f, RZ ;  /* 0x0000001f00027819 */ /* 0x002fe200000006ff */
[----:B------:R-:W-:Y:S02]  /*1d30*/  UIADD3.X UR11, UPT, UPT, URZ, UR29, URZ, UP1, !UPT ;  /* 0x0000001dff0b7290 */ /* 0x000fe40008ffe4ff */
[----:B------:R-:W-:Y:S01]  /*1d40*/  UIADD3.X UR43, UPT, UPT, URZ, UR29, URZ, UP0, !UPT ;  /* 0x0000001dff2b7290 */ /* 0x000fe200087fe4ff */
[----:B------:R4:W1:Y:S01]  /*1d50*/  SYNCS.PHASECHK.TRANS64.TRYWAIT P0, [UR6+0x88], R2 ;  /* 0x00008802ff0075a7 */ /* 0x0008620008001106 */
[----:B------:R-:W-:Y:S02]  /*1d60*/  UIMAD UR6, UR8, 0xf00, UR4 ;  /* 0x00000f00080678a4 */ /* 0x000fe4000f8e0204 */
[----:B------:R-:W-:Y:S01]  /*1d70*/  UIADD3 UR9, UPT, UPT, UR9, 0x1, URZ ;  /* 0x0000000109097890 */ /* 0x000fe2000fffe0ff */
[----:B------:R-:W-:Y:S01]  /*1d80*/  UMOV UR40, 0x0 ;  /* 0x0000000000287882 */ /* 0x000fe20000000000 */
[----:B------:R-:W-:Y:S01]  /*1d90*/  UMOV UR41, 0x10000000 ;  /* 0x1000000000297882 */ /* 0x000fe20000000000 */
[----:B------:R-:W-:Y:S01]  /*1da0*/  UMOV UR20, UR36 ;  /* 0x0000002400147c82 */ /* 0x000fe20008000000 */
[----:B------:R3:W-:Y:S01]  /*1db0*/  UTMALDG.3D [UR32], [UR10], desc[UR40] ;  /* 0x000028200a0075b4 */ /* 0x0007e20008011000 */
[----:B------:R-:W-:Y:S02]  /*1dc0*/  ULEA UR6, UR6, UR14, 0x1 ;  /* 0x0000000e06067291 */ /* 0x000fe4000f8e08ff */
[----:B------:R-:W-:Y:S02]  /*1dd0*/  UISETP.NE.AND UP0, UPT, UR9, UR27, UPT ;  /* 0x0000001b0900728c */ /* 0x000fe4000bf05270 */
[----:B------:R-:W-:Y:S01]  /*1de0*/  UIADD3 UR16, UPT, UPT, UR6, 0x17b00, URZ ;  /* 0x00017b0006107890 */ /* 0x000fe2000fffe0ff */
[----:B------:R-:W-:Y:S02]  /*1df0*/  UMOV UR17, UR33 ;  /* 0x0000002100117c82 */ /* 0x000fe40008000000 */
[----:B------:R-:W-:Y:S01]  /*1e00*/  UMOV UR6, 0x30000 ;  /* 0x0003000000067882 */ /* 0x000fe20000000000 */
[----:B------:R-:W-:Y:S01]  /*1e10*/  UMOV UR18, UR34 ;  /* 0x0000002200127c82 */ /* 0x000fe20008000000 */
[----:B------:R-:W-:Y:S04]  /*1e20*/  UMOV UR8, UR37 ;  /* 0x0000002500087c82 */ /* 0x000fe80008000000 */
[----:B------:R4:W-:Y:S01]  /*1e30*/  UTMALDG.3D.MULTICAST [UR16], [UR42], UR6, desc[UR40] ;  /* 0x000028102a0073b4 */ /* 0x0009e20008011806 */
[----:B---3--:R-:W-:Y:S01]  /*1e40*/  UMOV UR32, UR27 ;  /* 0x0000001b00207c82 */ /* 0x008fe20008000000 */
[----:B----4-:R-:W-:Y:S05]  /*1e50*/  BRA.U UP0, `(.L_x_32) ;  /* 0xfffffffd00487547 */ /* 0x010fea000b83ffff */
.L_x_26:
[----:B------:R-:W-:Y:S01]  /*1e60*/  ULEA UR6, UR37, UR14, 0x3 ;  /* 0x0000000e25067291 */ /* 0x000fe2000f8e18ff */
[----:B-1----:R-:W-:Y:S01]  /*1e70*/  SHF.L.U32 R2, R0, 0x1f, RZ ;  /* 0x0000001f00027819 */ /* 0x002fe200000006ff */
[----:B------:R-:W-:Y:S01]  /*1e80*/  @!P1 SYNCS.ARRIVE.TRANS64.A1T0 RZ, [UR14+0x138], RZ ;  /* 0x000138ffffff99a7 */ /* 0x000fe2000810000e */
[----:B------:R-:W-:-:S06]  /*1e90*/  UISETP.GT.AND UP0, UPT, UR26, UR25, UPT ;  /* 0x000000191a00728c */ /* 0x000fcc000bf04270 */
[----:B--2---:R1:W2:Y:S03]  /*1ea0*/  SYNCS.PHASECHK.TRANS64.TRYWAIT P0, [UR6+0x88], R2 ;  /* 0x00008802ff0075a7 */ /* 0x0042a60008001106 */
[----:B------:R-:W-:Y:S05]  /*1eb0*/  BRA.U !UP0, `(.L_x_33) ;  /* 0x0000000108bc7547 */ /* 0x000fea000b800000 */
[----:B------:R-:W-:Y:S01]  /*1ec0*/  UIADD3 UR34, UPT, UPT, UR38, UR32, URZ ;  /* 0x0000002026227290 */ /* 0x000fe2000fffe0ff */
[----:B------:R-:W-:-:S11]  /*1ed0*/  UMOV UR6, UR37 ;  /* 0x0000002500067c82 */ /* 0x000fd60008000000 */
.L_x_39:
[----:B--2---:R-:W-:Y:S01]  /*1ee0*/  @!P3 MOV R3, 0x2600 ;  /* 0x000026000003b802 */ /* 0x004fe20000000f00 */
[----:B----4-:R-:W-:Y:S01]  /*1ef0*/  ULEA UR9, UR6, UR14, 0x3 ;  /* 0x0000000e06097291 */ /* 0x010fe2000f8e18ff */
[----:B-12---:R-:W-:Y:S11]  /*1f00*/  @P0 BRA `(.L_x_34) ;  /* 0x00000000000c0947 */ /* 0x006ff60003800000 */
[----:B-1----:R-:W-:Y:S04]  /*1f10*/  SHF.L.U32 R2, R0, 0x1f, RZ ;  /* 0x0000001f00027819 */ /* 0x002fe800000006ff */
[----:B------:R-:W1:Y:S02]  /*1f20*/  SYNCS.PHASECHK.TRANS64.TRYWAIT P0, [UR9+0x88], R2 ;  /* 0x00008802ff0075a7 */ /* 0x000e640008001109 */
[----:B-1----:R-:W-:Y:S05]  /*1f30*/  @!P0 BRA `(.L_x_35) ;  /* 0x0000008c00288947 */ /* 0x002fea0003800000 */
.L_x_34:
[----:B------:R2:W-:Y:S01]  /*1f40*/  @!P3 SYNCS.ARRIVE.TRANS64 RZ, [UR9], R3 ;  /* 0x00000003ffffb9a7 */ /* 0x0005e20008000009 */
[----:B------:R-:W-:Y:S04]  /*1f50*/  ULOP3.LUT UR8, UR15, 0x2, URZ, 0xfc, !UPT ;  /* 0x000000020f087892 */ /* 0x000fe8000f8efcff */
[----:B------:R-:W-:Y:S09]  /*1f60*/  UISETP.NE.AND UP0, UPT, UR8, 0x2, UPT ;  /* 0x000000020800788c */ /* 0x000ff2000bf05270 */
[----:B------:R-:W-:Y:S05]  /*1f70*/  BRA.U UP0, `(.L_x_36) ;  /* 0x0000000100047547 */ /* 0x000fea000b800000 */
[----:B---3--:R-:W-:Y:S05]  /*1f80*/  BPT.TRAP 0x1 ;  /* 0x000000040000795c */ /* 0x008fea0000300000 */
.L_x_36:
[----:B------:R-:W-:Y:S04]  /*1f90*/  BSSY.RECONVERGENT B0, `(.L_x_37) ;  /* 0x0000003000007945 */ /* 0x000fe80003800200 */
[----:B------:R-:W-:Y:S05]  /*1fa0*/  @P2 BRA `(.L_x_38) ;  /* 0x0000000000042947 */ /* 0x000fea0003800000 */
[----:B---3--:R-:W-:Y:S05]  /*1fb0*/  BPT.TRAP 0x1 ;  /* 0x000000040000795c */ /* 0x008fea0000300000 */
.L_x_38:
[----:B---3--:R-:W-:Y:S05]  /*1fc0*/  BSYNC.RECONVERGENT B0 ;  /* 0x0000000000007941 */ /* 0x008fea0003800200 */
.L_x_37:
[----:B------:R-:W-:Y:S02]  /*1fd0*/  UIADD3 UR37, UPT, UPT, UR6, 0x1, URZ ;  /* 0x0000000106257890 */ /* 0x000fe4000fffe0ff */
[----:B------:R-:W-:Y:S02]  /*1fe0*/  UIADD3 UR44, UP1, UPT, UR28, 0x80, URZ ;  /* 0x000000801c2c7890 */ /* 0x000fe4000ff3e0ff */
[----:B------:R-:W-:Y:S02]  /*1ff0*/  UISETP.NE.AND UP0, UPT, UR37, 0x11, UPT ;  /* 0x000000112500788c */ /* 0x000fe4000bf05270 */
[----:B------:R-:W-:Y:S02]  /*2000*/  UIADD3.X UR45, UPT, UPT, URZ, UR29, URZ, UP1, !UPT ;  /* 0x0000001dff2d7290 */ /* 0x000fe40008ffe4ff */
[----:B------:R-:W-:Y:S02]  /*2010*/  USEL UR10, URZ, 0x1, UP0 ;  /* 0x00000001ff0a7887 */ /* 0x000fe40008000000 */
[----:B------:R-:W-:Y:S02]  /*2020*/  USEL UR37, UR37, URZ, UP0 ;  /* 0x000000ff25257287 */ /* 0x000fe40008000000 */
[----:B------:R-:W-:Y:S02]  /*2030*/  UIADD3 UR42, UP0, UPT, UR28, 0x180, URZ ;  /* 0x000001801c2a7890 */ /* 0x000fe4000ff1e0ff */
[----:B------:R-:W-:Y:S01]  /*2040*/  ULEA UR8, UR37, UR14, 0x3 ;  /* 0x0000000e25087291 */ /* 0x000fe2000f8e18ff */
[----:B------:R-:W-:Y:S01]  /*2050*/  LOP3.LUT R0, R0, UR10, RZ, 0x3c, !PT ;  /* 0x0000000a00007c12 */ /* 0x000fe2000f8e3cff */
[----:B------:R-:W-:Y:S02]  /*2060*/  USHF.L.U32 UR10, UR32, 0x4, URZ ;  /* 0x00000004200a7899 */ /* 0x000fe400080006ff */
[----:B------:R-:W-:Y:S01]  /*2070*/  UIMAD UR16, UR6, 0x1e00, UR5 ;  /* 0x00001e00061078a4 */ /* 0x000fe2000f8e0205 */
[----:B-1----:R-:W-:Y:S01]  /*2080*/  SHF.L.U32 R2, R0, 0x1f, RZ ;  /* 0x0000001f00027819 */ /* 0x002fe200000006ff */
[----:B------:R-:W-:Y:S02]  /*2090*/  UIADD3.X UR43, UPT, UPT, URZ, UR29, URZ, UP0, !UPT ;  /* 0x0000001dff2b7290 */ /* 0x000fe400087fe4ff */
[----:B------:R-:W-:Y:S01]  /*20a0*/  UIADD3 UR32, UPT, UPT, UR32, 0x1, URZ ;  /* 0x0000000120207890 */ /* 0x000fe2000fffe0ff */
[----:B------:R4:W1:Y:S01]  /*20b0*/  SYNCS.PHASECHK.TRANS64.TRYWAIT P0, [UR8+0x88], R2 ;  /* 0x00008802ff0075a7 */ /* 0x0008620008001108 */
[----:B------:R-:W-:Y:S01]  /*20c0*/  ULEA UR8, UR6, UR14, 0xb ;  /* 0x0000000e06087291 */ /* 0x000fe2000f8e58ff */
[----:B------:R-:W-:Y:S01]  /*20d0*/  UMOV UR40, 0x0 ;  /* 0x0000000000287882 */ /* 0x000fe20000000000 */
[----:B------:R-:W-:Y:S02]  /*20e0*/  UMOV UR41, 0x10000000 ;  /* 0x1000000000297882 */ /* 0x000fe40000000000 */
[----:B------:R-:W-:Y:S01]  /*20f0*/  UIADD3 UR8, UPT, UPT, UR8, 0xf300, URZ ;  /* 0x0000f30008087890 */ /* 0x000fe2000fffe0ff */
[----:B------:R-:W-:Y:S01]  /*2100*/  UMOV UR11, UR35 ;  /* 0x00000023000b7c82 */ /* 0x000fe20008000000 */
[----:B------:R-:W-:Y:S01]  /*2110*/  UMOV UR12, UR36 ;  /* 0x00000024000c7c82 */ /* 0x000fe20008000000 */
[----:B------:R-:W-:Y:S01]  /*2120*/  UMOV UR33, 0x30000 ;  /* 0x0003000000217882 */ /* 0x000fe20000000000 */
[----:B------:R-:W-:Y:S01]  /*2130*/  UMOV UR20, UR36 ;  /* 0x0000002400147c82 */ /* 0x000fe20008000000 */
[----:B------:R-:W-:Y:S01]  /*2140*/  UMOV UR17, UR9 ;  /* 0x0000000900117c82 */ /* 0x000fe20008000000 */
[----:B------:R-:W-:Y:S01]  /*2150*/  UMOV UR18, UR10 ;  /* 0x0000000a00127c82 */ /* 0x000fe20008000000 */
[----:B------:R-:W-:Y:S02]  /*2160*/  UISETP.NE.AND UP0, UPT, UR32, UR34, UPT ;  /* 0x000000222000728c */ /* 0x000fe4000bf05270 */
[----:B------:R4:W-:Y:S01]  /*2170*/  UTMALDG.3D [UR8], [UR44], desc[UR40] ;  /* 0x000028082c0075b4 */ /* 0x0009e20008011000 */
[----:B------:R-:W-:Y:S01]  /*2180*/  UMOV UR6, UR37 ;  /* 0x0000002500067c82 */ /* 0x000fe20008000000 */
[----:B------:R4:W-:Y:S05]  /*2190*/  UTMALDG.3D.MULTICAST [UR16], [UR42], UR33, desc[UR40] ;  /* 0x000028102a0073b4 */ /* 0x0009ea0008011821 */
[----:B------:R-:W-:Y:S05]  /*21a0*/  BRA.U UP0, `(.L_x_39) ;  /* 0xfffffffd004c7547 */ /* 0x000fea000b83ffff */
.L_x_33:
[C---:B--2---:R-:W-:Y:S01]  /*21b0*/  LEA R3, R9.reuse, UR14, 0x3 ;  /* 0x0000000e09037c11 */ /* 0x044fe2000f8e18ff */
[----:B------:R-:W-:Y:S01]  /*21c0*/  NOP ;  /* 0x0000000000007918 */ /* 0x000fe20000000000 */
[----:B-1--4-:R-:W-:Y:S02]  /*21d0*/  SHF.L.U32 R2, R12, 0x1f, RZ ;  /* 0x0000001f0c027819 */ /* 0x012fe400000006ff */
[----:B------:R-:W-:Y:S02]  /*21e0*/  LEA R4, R9, UR14, 0x4 ;  /* 0x0000000e09047c11 */ /* 0x000fe4000f8e20ff */
[----:B------:R-:W1:Y:S02]  /*21f0*/  SYNCS.PHASECHK.TRANS64.TRYWAIT P0, [R3+URZ+0x140], R2 ;  /* 0x00014002030075a7 */ /* 0x000e6400080011ff */
[----:B-1----:R-:W-:Y:S05]  /*2200*/  @!P0 BRA `(.L_x_40) ;  /* 0x00000088008c8947 */ /* 0x002fea0003800000 */
.L_x_140:
[----:B------:R-:W2:Y:S01]  /*2210*/  LDS.128 R4, [R4+0x1d0] ;  /* 0x0001d00004047984 */ /* 0x000ea20000000c00 */
[----:B------:R-:W-:Y:S01]  /*2220*/  UISETP.GE.AND UP0, UPT, UR13, 0x1, UPT ;  /* 0x000000010d00788c */ /* 0x000fe2000bf06270 */
[----:B------:R-:W-:Y:S01]  /*2230*/  @!PT LDS RZ, [RZ] ;  /* 0x00000000fffff984 */ /* 0x000fe20000000800 */
[----:B------:R-:W-:Y:S01]  /*2240*/  @!PT LDS RZ, [RZ] ;  /* 0x00000000fffff984 */ /* 0x000fe20000000800 */
[----:B------:R-:W-:Y:S01]  /*2250*/  @!PT LDS RZ, [RZ] ;  /* 0x00000000fffff984 */ /* 0x000fe20000000800 */
[----:B------:R-:W-:Y:S01]  /*2260*/  @!PT LDS RZ, [RZ] ;  /* 0x00000000fffff984 */ /* 0x000fe20000000800 */
[----:B------:R4:W-:Y:S06]  /*2270*/  MEMBAR.ALL.CTA ;  /* 0x0000000000007992 */ /* 0x0009ec0000008000 */
[----:B----4-:R-:W4:Y:S01]  /*2280*/  FENCE.VIEW.ASYNC.S ;  /* 0x00000000000073c6 */ /* 0x010f220000000000 */
[----:B--2---:R-:W-:-:S13]  /*2290*/  LOP3.LUT P0, RZ, R6, 0x1, RZ, 0xc0, !PT ;  /* 0x0000000106ff7812 */ /* 0x004fda000780c0ff */
[----:B----4-:R-:W-:Y:S01]  /*22a0*/  VOTEU.ANY UP1, P0 ;  /* 0x0000000000ff7886 */ /* 0x010fe20000020100 */
[----:B------:R-:W-:-:S13]  /*22b0*/  PLOP3.LUT P0, PT, PT, PT, UP1, 0x80, 0x8 ;  /* 0x000000000008781c */ /* 0x000fda0003f0f018 */
[----:B-1----:R-:W-:Y:S02]  /*22c0*/  @P0 LOP3.LUT R2, R5, 0xffff, RZ, 0xc0, !PT ;  /* 0x0000ffff05020812 */ /* 0x002fe400078ec0ff */
[----:B------:R-:W-:Y:S02]  /*22d0*/  @P0 MOV R8, R4 ;  /* 0x0000000400080202 */ /* 0x000fe40000000f00 */
[----:B------:R-:W-:Y:S01]  /*22e0*/  @P0 R2UR UR8, R2 ;  /* 0x00000000020802ca */ /* 0x000fe200000e0000 */
[----:B------:R-:W-:Y:S01]  /*22f0*/  VIADD R2, R3, 0x150 ;  /* 0x0000015003027836 */ /* 0x000fe20000000000 */
[----:B------:R-:W-:Y:S02]  /*2300*/  @P0 SHF.R.U32.HI R4, RZ, 0x10, R5 ;  /* 0x00000010ff040819 */ /* 0x000fe40000011605 */
[----:B------:R-:W-:Y:S02]  /*2310*/  @P0 R2UR UR9, R8 ;  /* 0x00000000080902ca */ /* 0x000fe400000e0000 */
[----:B------:R-:W-:-:S02]  /*2320*/  PRMT R2, RZ, 0x654, R2 ;  /* 0x00000654ff027816 */ /* 0x000fc40000000002 */
[----:B------:R-:W-:Y:S02]  /*2330*/  @P0 R2UR UR6, R4 ;  /* 0x00000000040602ca */ /* 0x000fe400000e0000 */
[----:B------:R1:W-:Y:S03]  /*2340*/  SYNCS.ARRIVE.TRANS64.RED.A1T0 RZ, [R2+URZ], RZ ;  /* 0x000000ff02ff79a7 */ /* 0x0003e600081004ff */
[----:B------:R-:W-:-:S04]  /*2350*/  @UP1 UMOV UR30, UR8 ;  /* 0x00000008001e1c82 */ /* 0x000fc80008000000 */
[----:B------:R-:W-:-:S04]  /*2360*/  @UP1 UMOV UR31, UR9 ;  /* 0x00000009001f1c82 */ /* 0x000fc80008000000 */
[----:B------:R-:W-:Y:S01]  /*2370*/  @UP1 UMOV UR36, UR6 ;  /* 0x0000000600241c82 */ /* 0x000fe20008000000 */
[----:B------:R-:W-:Y:S05]  /*2380*/  BRA.U !UP0, `(.L_x_41) ;  /* 0x0000000108d47547 */ /* 0x000fea000b800000 */
[----:B------:R-:W3:Y:S01]  /*2390*/  LDCU.128 UR8, c[0x0][0xb10] ;  /* 0x00016200ff0877ac */ /* 0x000ee20008000c00 */
[----:B------:R-:W2:Y:S01]  /*23a0*/  LDCU UR6, c[0x0][0xb20] ;  /* 0x00016400ff0677ac */ /* 0x000ea20008000800 */
[----:B------:R-:W4:Y:S01]  /*23b0*/  LDCU UR12, c[0x0][0xb0c] ;  /* 0x00016180ff0c77ac */ /* 0x000f220008000800 */
[----:B------:R-:W1:Y:S01]  /*23c0*/  LDCU.64 UR16, c[0x0][0xb28] ;  /* 0x00016500ff1077ac */ /* 0x000e620008000a00 */
[----:B------:R-:W-:Y:S02]  /*23d0*/  UISETP.NE.AND UP3, UPT, UR13, 0x1, UPT ;  /* 0x000000010d00788c */ /* 0x000fe4000bf65270 */
[----:B---3--:R-:W-:Y:S02]  /*23e0*/  UIMAD.WIDE.U32 UR34, UR21, UR11, URZ ;  /* 0x0000000b152272a5 */ /* 0x008fe4000f8e00ff */
[----:B------:R-:W-:Y:S02]  /*23f0*/  UIMAD.WIDE.U32 UR18, UR22, UR8, URZ ;  /* 0x00000008161272a5 */ /* 0x000fe4000f8e00ff */
[----:B------:R-:W-:-:S02]  /*2400*/  UIMAD.WIDE.U32 UR32, UR30, UR11, URZ ;  /* 0x0000000b1e2072a5 */ /* 0x000fc4000f8e00ff */
[----:B------:R-:W-:Y:S01]  /*2410*/  UISETP.NE.AND UP0, UPT, UR10, 0x1, UPT ;  /* 0x000000010a00788c */ /* 0x000fe2000bf05270 */
[----:B------:R-:W-:Y:S02]  /*2420*/  UMOV UR11, UR35 ;  /* 0x00000023000b7c82 */ /* 0x000fe40008000000 */
[----:B------:R-:W-:Y:S01]  /*2430*/  UMOV UR18, UR19 ;  /* 0x0000001300127c82 */ /* 0x000fe20008000000 */
[----:B--2---:R-:W-:Y:S02]  /*2440*/  USHF.R.U32.HI UR11, URZ, UR6, UR11 ;  /* 0x00000006ff0b7299 */ /* 0x004fe4000801160b */
[----:B----4-:R-:W-:Y:S02]  /*2450*/  UISETP.NE.AND UP2, UPT, UR12, 0x1, UPT ;  /* 0x000000010c00788c */ /* 0x010fe4000bf45270 */
[----:B------:R-:W-:Y:S02]  /*2460*/  USHF.R.U32.HI UR18, URZ, UR9, UR18 ;  /* 0x00000009ff127299 */ /* 0x000fe40008011612 */
[----:B------:R-:W-:-:S02]  /*2470*/  USEL UR11, UR21, UR11, !UP0 ;  /* 0x0000000b150b7287 */ /* 0x000fc4000c000000 */
[----:B------:R-:W-:Y:S02]  /*2480*/  USEL UR18, UR22, UR18, !UP2 ;  /* 0x0000001216127287 */ /* 0x000fe4000d000000 */
[----:B-1----:R-:W-:Y:S02]  /*2490*/  UIMAD.WIDE.U32 UR40, UR11, UR16, URZ ;  /* 0x000000100b2872a5 */ /* 0x002fe4000f8e00ff */
[----:B------:R-:W-:Y:S02]  /*24a0*/  UIMAD.WIDE.U32 UR34, UR31, UR8, URZ ;  /* 0x000000081f2272a5 */ /* 0x000fe4000f8e00ff */
[----:B------:R-:W-:Y:S01]  /*24b0*/  UIMAD.WIDE.U32 UR42, UR18, UR16, URZ ;  /* 0x00000010122a72a5 */ /* 0x000fe2000f8e00ff */
[----:B------:R-:W-:Y:S02]  /*24c0*/  UMOV UR32, UR33 ;  /* 0x0000002100207c82 */ /* 0x000fe40008000000 */
[----:B------:R-:W-:Y:S01]  /*24d0*/  UMOV UR40, UR41 ;  /* 0x0000002900287c82 */ /* 0x000fe20008000000 */
[----:B------:R-:W-:-:S02]  /*24e0*/  USHF.R.U32.HI UR32, URZ, UR6, UR32 ;  /* 0x00000006ff207299 */ /* 0x000fc40008011620 */
[----:B------:R-:W-:Y:S01]  /*24f0*/  @UP3 USHF.R.U32.HI UR11, URZ, UR17, UR40 ;  /* 0x00000011ff0b3299 */ /* 0x000fe20008011628 */
[----:B------:R-:W-:Y:S01]  /*2500*/  UMOV UR34, UR35 ;  /* 0x0000002300227c82 */ /* 0x000fe20008000000 */
[----:B------:R-:W-:Y:S01]  /*2510*/  UMOV UR42, UR43 ;  /* 0x0000002b002a7c82 */ /* 0x000fe20008000000 */
[----:B------:R-:W-:Y:S02]  /*2520*/  USHF.R.U32.HI UR34, URZ, UR9, UR34 ;  /* 0x00000009ff227299 */ /* 0x000fe40008011622 */
[----:B------:R-:W-:Y:S02]  /*2530*/  USEL UR32, UR30, UR32, !UP0 ;  /* 0x000000201e207287 */ /* 0x000fe4000c000000 */
[----:B------:R-:W-:Y:S02]  /*2540*/  @UP3 USHF.R.U32.HI UR18, URZ, UR17, UR42 ;  /* 0x00000011ff123299 */ /* 0x000fe4000801162a */
[----:B------:R-:W-:Y:S02]  /*2550*/  UIMAD UR11, UR13, UR11, URZ ;  /* 0x0000000b0d0b72a4 */ /* 0x000fe4000f8e02ff */
[----:B------:R-:W-:-:S02]  /*2560*/  USEL UR34, UR31, UR34, !UP2 ;  /* 0x000000221f227287 */ /* 0x000fc4000d000000 */
[----:B------:R-:W-:Y:S02]  /*2570*/  UIMAD UR6, UR13, UR18, URZ ;  /* 0x000000120d0672a4 */ /* 0x000fe4000f8e02ff */
[----:B------:R-:W-:Y:S02]  /*2580*/  UISETP.GE.AND UP0, UPT, UR32, UR11, UPT ;  /* 0x0000000b2000728c */ /* 0x000fe4000bf06270 */
[----:B------:R-:W-:Y:S02]  /*2590*/  UIMAD.WIDE.U32 UR8, UR32, UR16, URZ ;  /* 0x00000010200872a5 */ /* 0x000fe4000f8e00ff */
[----:B------:R-:W-:Y:S02]  /*25a0*/  UISETP.GE.OR UP0, UPT, UR34, UR6, UP0 ;  /* 0x000000062200728c */ /* 0x000fe40008706670 */
[----:B------:R-:W-:Y:S02]  /*25b0*/  UIMAD.WIDE.U32 UR40, UR34, UR16, URZ ;  /* 0x00000010222872a5 */ /* 0x000fe4000f8e00ff */
[----:B------:R-:W-:Y:S01]  /*25c0*/  UIADD3 UR8, UPT, UPT, -UR32, URZ, URZ ;  /* 0x000000ff20087290 */ /* 0x000fe2000fffe1ff */
[----:B------:R-:W-:Y:S01]  /*25d0*/  UMOV UR6, UR9 ;  /* 0x0000000900067c82 */ /* 0x000fe20008000000 */
[----:B------:R-:W-:-:S02]  /*25e0*/  UIADD3 UR9, UPT, UPT, -UR34, URZ, URZ ;  /* 0x000000ff22097290 */ /* 0x000fc4000fffe1ff */
[----:B------:R-:W-:-:S03]  /*25f0*/  USHF.R.U32.HI UR6, URZ, UR17, UR6 ;  /* 0x00000011ff067299 */ /* 0x000fc60008011606 */
[----:B------:R-:W-:Y:S01]  /*2600*/  @!UP0 UMOV UR40, UR41 ;  /* 0x0000002900288c82 */ /* 0x000fe20008000000 */
[----:B------:R-:W-:Y:S02]  /*2610*/  UIMAD UR8, UR10, UR8, UR30 ;  /* 0x000000080a0872a4 */ /* 0x000fe4000f8e021e */
[----:B------:R-:W-:Y:S02]  /*2620*/  USEL UR6, UR32, UR6, !UP3 ;  /* 0x0000000620067287 */ /* 0x000fe4000d800000 */
[----:B------:R-:W-:Y:S02]  /*2630*/  @!UP0 USHF.R.U32.HI UR17, URZ, UR17, UR40 ;  /* 0x00000011ff118299 */ /* 0x000fe40008011628 */
[----:B------:R-:W-:Y:S02]  /*2640*/  UIADD3 UR11, UPT, UPT, -UR6, URZ, URZ ;  /* 0x000000ff060b7290 */ /* 0x000fe4000fffe1ff */
[----:B------:R-:W-:Y:S02]  /*2650*/  @!UP0 USEL UR17, UR34, UR17, !UP3 ;  /* 0x0000001122118287 */ /* 0x000fe4000d800000 */
[----:B------:R-:W-:-:S02]  /*2660*/  UIMAD UR11, UR13, UR11, UR32 ;  /* 0x0000000b0d0b72a4 */ /* 0x000fc4000f8e0220 */
[----:B------:R-:W-:Y:S02]  /*2670*/  @!UP0 UIADD3 UR6, UPT, UPT, UR6, -UR17, URZ ;  /* 0x8000001106068290 */ /* 0x000fe4000fffe0ff */
[----:B------:R-:W-:Y:S02]  /*2680*/  @!UP0 UIMAD UR11, UR11, UR18, UR17 ;  /* 0x000000120b0b82a4 */ /* 0x000fe4000f8e0211 */
[----:B------:R-:W-:Y:S02]  /*2690*/  @!UP0 UIMAD UR32, UR13, UR6, UR34 ;  /* 0x000000060d2082a4 */ /* 0x000fe4000f8e0222 */
[----:B------:R-:W-:Y:S02]  /*26a0*/  UIMAD UR9, UR12, UR9, UR31 ;  /* 0x000000090c0972a4 */ /* 0x000fe4000f8e021f */
[----:B------:R-:W-:Y:S01]  /*26b0*/  UIMAD UR30, UR32, UR10, UR8 ;  /* 0x0000000a201e72a4 */ /* 0x000fe2000f8e0208 */
[----:B------:R-:W-:Y:S02]  /*26c0*/  @!UP0 UMOV UR34, UR11 ;  /* 0x0000000b00228c82 */ /* 0x000fe40008000000 */
[----:B------:R-:W-:-:S12]  /*26d0*/  UIMAD UR31, UR34, UR12, UR9 ;  /* 0x0000000c221f72a4 */ /* 0x000fd8000f8e0209 */
.L_x_41:
[----:B------:R-:W2:Y:S02]  /*26e0*/  LDCU UR6, c[0x0][0xb30] ;  /* 0x00016600ff0677ac */ /* 0x000ea40008000800 */
[----:B--2---:R-:W-:-:S09]  /*26f0*/  UISETP.NE.AND UP0, UPT, UR6, 0x1, UPT ;  /* 0x000000010600788c */ /* 0x004fd2000bf05270 */
[----:B------:R-:W-:Y:S05]  /*2700*/  BRA.U UP0, `(.L_x_42) ;  /* 0x0000000100447547 */ /* 0x000fea000b800000 */
[----:B------:R-:W2:Y:S01]  /*2710*/  LDCU.128 UR8, c[0x0][0xb10] ;  /* 0x00016200ff0877ac */ /* 0x000ea20008000c00 */
[----:B------:R-:W4:Y:S01]  /*2720*/  LDCU UR12, c[0x0][0xb0c] ;  /* 0x00016180ff0c77ac */ /* 0x000f220008000800 */
[----:B------:R-:W1:Y:S01]  /*2730*/  LDCU UR6, c[0x0][0xb20] ;  /* 0x00016400ff0677ac */ /* 0x000e620008000800 */
[----:B--2---:R-:W-:Y:S02]  /*2740*/  UIMAD.WIDE.U32 UR18, UR31, UR8, URZ ;  /* 0x000000081f1272a5 */ /* 0x004fe4000f8e00ff */
[----:B------:R-:W-:Y:S02]  /*2750*/  UIMAD.WIDE.U32 UR16, UR30, UR11, URZ ;  /* 0x0000000b1e1072a5 */ /* 0x000fe4000f8e00ff */
[----:B----4-:R-:W-:Y:S02]  /*2760*/  UISETP.NE.AND UP2, UPT, UR12, 0x1, UPT ;  /* 0x000000010c00788c */ /* 0x010fe4000bf45270 */
[----:B------:R-:W-:Y:S01]  /*2770*/  UISETP.NE.AND UP0, UPT, UR10, 0x1, UPT ;  /* 0x000000010a00788c */ /* 0x000fe2000bf05270 */
[----:B------:R-:W-:-:S02]  /*2780*/  UMOV UR8, UR19 ;  /* 0x0000001300087c82 */ /* 0x000fc40008000000 */
[----:B------:R-:W-:Y:S01]  /*2790*/  UMOV UR16, UR17 ;  /* 0x0000001100107c82 */ /* 0x000fe20008000000 */
[----:B------:R-:W-:Y:S02]  /*27a0*/  USHF.R.U32.HI UR8, URZ, UR9, UR8 ;  /* 0x00000009ff087299 */ /* 0x000fe40008011608 */
[----:B-1----:R-:W-:Y:S02]  /*27b0*/  USHF.R.U32.HI UR6, URZ, UR6, UR16 ;  /* 0x00000006ff067299 */ /* 0x002fe40008011610 */
[----:B------:R-:W-:Y:S02]  /*27c0*/  USEL UR8, UR31, UR8, !UP2 ;  /* 0x000000081f087287 */ /* 0x000fe4000d000000 */
[----:B------:R-:W-:-:S04]  /*27d0*/  USEL UR6, UR30, UR6, !UP0 ;  /* 0x000000061e067287 */ /* 0x000fc8000c000000 */
[----:B------:R-:W-:Y:S02]  /*27e0*/  UIADD3 UR9, UPT, UPT, UR8, -UR6, URZ ;  /* 0x8000000608097290 */ /* 0x000fe4000fffe0ff */
[----:B------:R-:W-:Y:S02]  /*27f0*/  UIADD3 UR6, UPT, UPT, -UR8, UR6, URZ ;  /* 0x0000000608067290 */ /* 0x000fe4000fffe1ff */
[----:B------:R-:W-:Y:S02]  /*2800*/  UIMAD UR30, UR9, UR10, UR30 ;  /* 0x0000000a091e72a4 */ /* 0x000fe4000f8e021e */
[----:B------:R-:W-:-:S12]  /*2810*/  UIMAD UR31, UR6, UR12, UR31 ;  /* 0x0000000c061f72a4 */ /* 0x000fd8000f8e021f */
.L_x_42:
[----:B-1----:R-:W-:Y:S01]  /*2820*/  VIADD R2, R9, 0x1 ;  /* 0x0000000109027836 */ /* 0x002fe20000000000 */
[----:B------:R-:W-:Y:S01]  /*2830*/  PLOP3.LUT P1, PT, PT, PT, PT, 0x80, 0x8 ;  /* 0x000000000008781c */ /* 0x000fe20003f2f070 */
[----:B------:R-:W-:Y:S02]  /*2840*/  UIADD3 UR55, UPT, UPT, UR31, UR49, URZ ;  /* 0x000000311f377290 */ /* 0x000fe4000fffe0ff */
[----:B------:R-:W-:Y:S01]  /*2850*/  UIADD3 UR54, UPT, UPT, UR30, UR48, URZ ;  /* 0x000000301e367290 */ /* 0x000fe2000fffe0ff */
[----:B------:R-:W-:-:S04]  /*2860*/  ISETP.NE.AND P0, PT, R2, 0x2, PT ;  /* 0x000000020200780c */ /* 0x000fc80003f05270 */
[----:B------:R-:W-:Y:S02]  /*2870*/  SEL R3, RZ, 0x1, P0 ;  /* 0x00000001ff037807 */ /* 0x000fe40000000000 */
[----:B------:R-:W-:Y:S02]  /*2880*/  SEL R9, R2, RZ, P0 ;  /* 0x000000ff02097207 */ /* 0x000fe40000000000 */
[----:B------:R-:W-:Y:S01]  /*2890*/  LOP3.LUT R12, R12, R3, RZ, 0x3c, !PT ;  /* 0x000000030c0c7212 */ /* 0x000fe200078e3cff */
[----:B------:R-:W-:Y:S06]  /*28a0*/  BRA.U UP1, `(.L_x_43) ;  /* 0xfffffff1015c7547 */ /* 0x000fec000b83ffff */
[----:B------:R-:W-:Y:S01]  /*28b0*/  UIADD3 UR14, UPT, UPT, UR14, 0x88, URZ ;  /* 0x000000880e0e7890 */ /* 0x000fe2000fffe0ff */
[----:B------:R-:W-:-:S03]  /*28c0*/  SHF.L.U32 R2, R0, 0x1f, RZ ;  /* 0x0000001f00027819 */ /* 0x000fc600000006ff */
[----:B------:R-:W-:-:S09]  /*28d0*/  ULEA UR4, UR37, UR14, 0x3 ;  /* 0x0000000e25047291 */ /* 0x000fd2000f8e18ff */
[----:B------:R-:W1:Y:S02]  /*28e0*/  SYNCS.PHASECHK.TRANS64.TRYWAIT P0, [UR4], R2 ;  /* 0x00000002ff0075a7 */ /* 0x000e640008001104 */
[----:B-1----:R-:W-:Y:S05]  /*28f0*/  @!P0 BRA `(.L_x_44) ;  /* 0x0000008000e48947 */ /* 0x002fea0003800000 */
.L_x_142:
[----:B------:R-:W-:-:S04]  /*2900*/  UIADD3 UR5, UPT, UPT, UR37, 0x1, URZ ;  /* 0x0000000125057890 */ /* 0x000fc8000fffe0ff */
[----:B------:R-:W-:-:S04]  /*2910*/  UISETP.NE.AND UP0, UPT, UR5, 0x11, UPT ;  /* 0x000000110500788c */ /* 0x000fc8000bf05270 */
[----:B------:R-:W-:Y:S02]  /*2920*/  USEL UR6, URZ, 0x1, UP0 ;  /* 0x00000001ff067887 */ /* 0x000fe40008000000 */
[----:B------:R-:W-:-:S04]  /*2930*/  USEL UR5, UR5, URZ, UP0 ;  /* 0x000000ff05057287 */ /* 0x000fc80008000000 */
[----:B------:R-:W-:Y:S01]  /*2940*/  ULEA UR4, UR5, UR14, 0x3 ;  /* 0x0000000e05047291 */ /* 0x000fe2000f8e18ff */
[----:B------:R-:W-:-:S04]  /*2950*/  LOP3.LUT R0, R0, UR6, RZ, 0x3c, !PT ;  /* 0x0000000600007c12 */ /* 0x000fc8000f8e3cff */
[----:B-1----:R-:W-:-:S04]  /*2960*/  SHF.L.U32 R2, R0, 0x1f, RZ ;  /* 0x0000001f00027819 */ /* 0x002fc800000006ff */
[----:B------:R-:W1:Y:S02]  /*2970*/  SYNCS.PHASECHK.TRANS64.TRYWAIT P0, [UR4], R2 ;  /* 0x00000002ff0075a7 */ /* 0x000e640008001104 */
[----:B-1----:R-:W-:Y:S05]  /*2980*/  @!P0 BRA `(.L_x_45) ;  /* 0x0000008000d88947 */ /* 0x002fea0003800000 */
.L_x_144:
        /* <DEDUP_REMOVED lines=9> */
.L_x_146:
        /* <DEDUP_REMOVED lines=9> */
.L_x_148:
        /* <DEDUP_REMOVED lines=9> */
.L_x_150:
        /* <DEDUP_REMOVED lines=9> */
.L_x_152:
        /* <DEDUP_REMOVED lines=9> */
.L_x_154:
        /* <DEDUP_REMOVED lines=9> */
.L_x_156:
        /* <DEDUP_REMOVED lines=9> */
.L_x_158:
        /* <DEDUP_REMOVED lines=9> */
.L_x_160:
        /* <DEDUP_REMOVED lines=9> */
.L_x_162:
        /* <DEDUP_REMOVED lines=9> */
.L_x_164:
        /* <DEDUP_REMOVED lines=9> */
.L_x_166:
        /* <DEDUP_REMOVED lines=9> */
.L_x_168:
        /* <DEDUP_REMOVED lines=9> */
.L_x_170:
        /* <DEDUP_REMOVED lines=9> */
.L_x_172:
[----:B------:R-:W-:-:S04]  /*3170*/  UIADD3 UR5, UPT, UPT, UR5, 0x1, URZ ;  /* 0x0000000105057890 */ /* 0x000fc8000fffe0ff */
[----:B------:R-:W-:-:S04]  /*3180*/  UISETP.NE.AND UP0, UPT, UR5, 0x11, UPT ;  /* 0x000000110500788c */ /* 0x000fc8000bf05270 */
[----:B------:R-:W-:Y:S02]  /*3190*/  USEL UR4, URZ, 0x1, UP0 ;  /* 0x00000001ff047887 */ /* 0x000fe40008000000 */
[----:B------:R-:W-:-:S04]  /*31a0*/  USEL UR5, UR5, URZ, UP0 ;  /* 0x000000ff05057287 */ /* 0x000fc80008000000 */
[----:B------:R-:W-:Y:S01]  /*31b0*/  ULEA UR5, UR5, UR14, 0x3 ;  /* 0x0000000e05057291 */ /* 0x000fe2000f8e18ff */
[----:B-1----:R-:W-:-:S04]  /*31c0*/  LOP3.LUT R2, R0, UR4, RZ, 0x3c, !PT ;  /* 0x0000000400027c12 */ /* 0x002fc8000f8e3cff */
[----:B------:R-:W-:Y:S01]  /*31d0*/  SHF.L.U32 R2, R2, 0x1f, RZ ;  /* 0x0000001f02027819 */ /* 0x000fe200000006ff */
[----:B------:R-:W-:-:S07]  /*31e0*/  IMAD.U32 R0, RZ, RZ, UR5 ;  /* 0x00000005ff007e24 */ /* 0x000fce000f8e00ff */
.L_x_60:
[----:B-1----:R1:W2:Y:S02]  /*31f0*/  SYNCS.PHASECHK.TRANS64.TRYWAIT P0, [R0+URZ], R2 ;  /* 0x00000002000075a7 */ /* 0x0022a400080011ff */
[----:B--2---:R-:W-:Y:S05]  /*3200*/  @!P0 NANOSLEEP.SYNCS 0x989680 ;  /* 0x009896800000895d */ /* 0x004fea0003900000 */
[----:B------:R-:W2:Y:S02]  /*3210*/  @!P0 SYNCS.PHASECHK.TRANS64 P0, [R0+URZ], R2 ;  /* 0x00000002000085a7 */ /* 0x000ea400080010ff */
[----:B--23--:R-:W-:Y:S05]  /*3220*/  @P0 EXIT ;  /* 0x000000000000094d */ /* 0x00cfea0003800000 */
[----:B------:R-:W-:Y:S05]  /*3230*/  BRA `(.L_x_60) ;  /* 0xfffffffc00ec7947 */ /* 0x000fea000383ffff */
.L_x_23:
[----:B------:R-:W-:-:S04]  /*3240*/  UISETP.NE.AND UP0, UPT, UR7, URZ, UPT ;  /* 0x000000ff0700728c */ /* 0x000fc8000bf05270 */
[----:B------:R-:W-:-:S09]  /*3250*/  UISETP.NE.OR UP0, UPT, UR5, 0x1, UP0 ;  /* 0x000000010500788c */ /* 0x000fd20008705670 */
[----:B------:R-:W-:Y:S05]  /*3260*/  BRA.U UP0, `(.L_x_61) ;  /* 0x0000000500507547 */ /* 0x000fea000b800000 */
[----:B------:R-:W-:Y:S01]  /*3270*/  HFMA2 R9, -RZ, RZ, 0, 0 ;  /* 0x00000000ff097431 */ /* 0x000fe200000001ff */
[----:B------:R-:W-:Y:S01]  /*3280*/  ISETP.GE.U32.AND P2, PT, R14, 0x2, PT ;  /* 0x000000020e00780c */ /* 0x000fe20003f46070 */
[----:B------:R-:W-:Y:S01]  /*3290*/  IMAD.MOV.U32 R10, RZ, RZ, 0x1 ;  /* 0x00000001ff0a7424 */ /* 0x000fe200078e00ff */
[----:B------:R-:W-:Y:S01]  /*32a0*/  MOV R4, RZ ;  /* 0x000000ff00047202 */ /* 0x000fe20000000f00 */
[----:B------:R-:W-:Y:S01]  /*32b0*/  IMAD.MOV.U32 R12, RZ, RZ, RZ ;  /* 0x000000ffff0c7224 */ /* 0x000fe200078e00ff */
[----:B------:R-:W-:Y:S01]  /*32c0*/  UMOV UR4, 0x400 ;  /* 0x0000040000047882 */ /* 0x000fe20000000000 */
[----:B------:R-:W-:Y:S01]  /*32d0*/  IMAD.MOV.U32 R11, RZ, RZ, RZ ;  /* 0x000000ffff0b7224 */ /* 0x000fe200078e00ff */
[----:B------:R-:W-:Y:S01]  /*32e0*/  ULEA UR7, UR7, UR4, 0x18 ;  /* 0x0000000407077291 */ /* 0x000fe2000f8ec0ff */
[----:B------:R-:W-:-:S11]  /*32f0*/  UMOV UR6, URZ ;  /* 0x000000ff00067c82 */ /* 0x000fd60008000000 */
.L_x_65:
[----:B------:R-:W-:Y:S02]  /*3300*/  LEA R0, R4, UR7, 0x3 ;  /* 0x0000000704007c11 */ /* 0x000fe4000f8e18ff */
[----:B------:R-:W-:-:S03]  /*3310*/  SHF.L.U32 R2, R11, 0x1f, RZ ;  /* 0x0000001f0b027819 */ /* 0x000fc600000006ff */
[----:B------:R-:W-:Y:S01]  /*3320*/  VIADD R3, R0, 0x1b0 ;  /* 0x000001b000037836 */ /* 0x000fe20000000000 */
[----:B------:R-:W1:Y:S02]  /*3330*/  SYNCS.PHASECHK.TRANS64.TRYWAIT P0, [R0+URZ+0x1a0], R2 ;  /* 0x0001a002000075a7 */ /* 0x000e6400080011ff */
[----:B-1----:R-:W-:Y:S05]  /*3340*/  @!P0 BRA `(.L_x_62) ;  /* 0x0000007c00d08947 */ /* 0x002fea0003800000 */
.L_x_173:
[----:B------:R-:W-:Y:S01]  /*3350*/  ULEA UR5, UR6, UR7, 0x3 ;  /* 0x0000000706057291 */ /* 0x000fe2000f8e18ff */
[----:B-1----:R-:W-:Y:S01]  /*3360*/  PRMT R0, RZ, 0x654, R3 ;  /* 0x00000654ff007816 */ /* 0x002fe20000000003 */
[----:B------:R-:W-:Y:S01]  /*3370*/  @!P2 IMAD.MOV.U32 R5, RZ, RZ, 0x10 ;  /* 0x00000010ff05a424 */ /* 0x000fe200078e00ff */
[----:B------:R-:W-:Y:S01]  /*3380*/  SHF.L.U32 R2, R10, 0x1f, RZ ;  /* 0x0000001f0a027819 */ /* 0x000fe200000006ff */
[----:B------:R-:W-:Y:S01]  /*3390*/  UIADD3 UR4, UPT, UPT, UR5, 0x140, URZ ;  /* 0x0000014005047890 */ /* 0x000fe2000fffe0ff */
[----:B------:R1:W-:Y:S04]  /*33a0*/  SYNCS.ARRIVE.TRANS64.RED.A1T0 RZ, [R0+URZ], RZ ;  /* 0x000000ff00ff79a7 */ /* 0x0003e800081004ff */
[----:B------:R-:W2:Y:S01]  /*33b0*/  SYNCS.PHASECHK.TRANS64.TRYWAIT P0, [UR5+0x150], R2 ;  /* 0x00015002ff0075a7 */ /* 0x000ea20008001105 */
[----:B-1----:R-:W-:-:S05]  /*33c0*/  IMAD.U32 R0, RZ, RZ, UR4 ;  /* 0x00000004ff007e24 */ /* 0x002fca000f8e00ff */
[----:B------:R-:W-:Y:S01]  /*33d0*/  PRMT R0, R14, 0x654, R0 ;  /* 0x000006540e007816 */ /* 0x000fe20000000000 */
[----:B--2---:R-:W-:Y:S06]  /*33e0*/  @!P0 BRA `(.L_x_63) ;  /* 0x0000007c00bc8947 */ /* 0x004fec0003800000 */
.L_x_175:
[----:B------:R-:W-:Y:S01]  /*33f0*/  ULEA UR4, UR6, UR7, 0x4 ;  /* 0x0000000706047291 */ /* 0x000fe2000f8e20ff */
[----:B------:R-:W-:Y:S01]  /*3400*/  SEL R13, R0, R13, !P2 ;  /* 0x0000000d000d7207 */ /* 0x000fe20005000000 */
[----:B------:R-:W-:Y:S01]  /*3410*/  UIADD3 UR5, UPT, UPT, UR5, 0x140, URZ ;  /* 0x0000014005057890 */ /* 0x000fe2000fffe0ff */
[----:B------:R-:W-:Y:S01]  /*3420*/  LEA R0, R9, UR7, 0x3 ;  /* 0x0000000709007c11 */ /* 0x000fe2000f8e18ff */
[----:B------:R-:W-:Y:S01]  /*3430*/  UIADD3 UR4, UPT, UPT, UR4, 0x1d0, URZ ;  /* 0x000001d004047890 */ /* 0x000fe2000fffe0ff */
[----:B-1----:R-:W-:Y:S01]  /*3440*/  SHF.L.U32 R2, R12, 0x1f, RZ ;  /* 0x0000001f0c027819 */ /* 0x002fe200000006ff */
[----:B------:R1:W-:Y:S01]  /*3450*/  @!P2 SYNCS.ARRIVE.TRANS64.RED RZ, [R13+URZ], R5 ;  /* 0x000000050dffa9a7 */ /* 0x0003e200080004ff */
[----:B------:R-:W-:Y:S01]  /*3460*/  UIADD3 UR6, UPT, UPT, UR6, 0x1, URZ ;  /* 0x0000000106067890 */ /* 0x000fe2000fffe0ff */
[----:B------:R-:W-:-:S03]  /*3470*/  VIADD R8, R4, 0x1 ;  /* 0x0000000104087836 */ /* 0x000fc60000000000 */
[----:B------:R-:W-:Y:S02]  /*3480*/  UISETP.NE.AND UP0, UPT, UR6, 0x2, UPT ;  /* 0x000000020600788c */ /* 0x000fe4000bf05270 */
[----:B------:R-:W-:Y:S06]  /*3490*/  UGETNEXTWORKID.BROADCAST [UR4], [UR5] ;  /* 0x00000000040073ca */ /* 0x000fec0008000100 */
[----:B------:R-:W-:Y:S01]  /*34a0*/  USEL UR4, URZ, 0x1, UP0 ;  /* 0x00000001ff047887 */ /* 0x000fe20008000000 */
[----:B------:R-:W-:Y:S01]  /*34b0*/  ISETP.NE.AND P0, PT, R8, 0x2, PT ;  /* 0x000000020800780c */ /* 0x000fe20003f05270 */
[----:B------:R-:W-:Y:S01]  /*34c0*/  USEL UR6, UR6, URZ, UP0 ;  /* 0x000000ff06067287 */ /* 0x000fe20008000000 */
[----:B------:R-:W2:Y:S03]  /*34d0*/  SYNCS.PHASECHK.TRANS64.TRYWAIT P1, [R0+URZ+0x140], R2 ;  /* 0x00014002000075a7 */ /* 0x000ea600080211ff */
[----:B------:R-:W-:Y:S01]  /*34e0*/  LOP3.LUT R10, R10, UR4, RZ, 0x3c, !PT ;  /* 0x000000040a0a7c12 */ /* 0x000fe2000f8e3cff */
[----:B-12---:R-:W-:Y:S07]  /*34f0*/  @!P1 BRA `(.L_x_64) ;  /* 0x0000007c00909947 */ /* 0x006fee0003800000 */
.L_x_176:
[----:B-1----:R-:W-:Y:S01]  /*3500*/  LEA R2, R9, UR7, 0x4 ;  /* 0x0000000709027c11 */ /* 0x002fe2000f8e20ff */
[----:B------:R-:W-:-:S04]  /*3510*/  VIADD R0, R0, 0x150 ;  /* 0x0000015000007836 */ /* 0x000fc80000000000 */
[----:B------:R1:W2:Y:S01]  /*3520*/  LDS.128 R4, [R2+0x1d0] ;  /* 0x0001d00002047984 */ /* 0x0002a20000000c00 */
[----:B------:R-:W-:Y:S01]  /*3530*/  PRMT R0, RZ, 0x654, R0 ;  /* 0x00000654ff007816 */ /* 0x000fe20000000000 */
[----:B------:R-:W-:Y:S01]  /*3540*/  @!PT LDS RZ, [RZ] ;  /* 0x00000000fffff984 */ /* 0x000fe20000000800 */
[----:B------:R-:W-:Y:S01]  /*3550*/  @!PT LDS RZ, [RZ] ;  /* 0x00000000fffff984 */ /* 0x000fe20000000800 */
[----:B------:R-:W-:Y:S01]  /*3560*/  @!PT LDS RZ, [RZ] ;  /* 0x00000000fffff984 */ /* 0x000fe20000000800 */
[----:B------:R-:W-:Y:S01]  /*3570*/  @!PT LDS RZ, [RZ] ;  /* 0x00000000fffff984 */ /* 0x000fe20000000800 */
[----:B------:R3:W-:Y:S06]  /*3580*/  MEMBAR.ALL.CTA ;  /* 0x0000000000007992 */ /* 0x0007ec0000008000 */
[----:B---3--:R-:W3:Y:S01]  /*3590*/  FENCE.VIEW.ASYNC.S ;  /* 0x00000000000073c6 */ /* 0x008ee20000000000 */
[----:B-1----:R-:W-:-:S04]  /*35a0*/  SEL R2, RZ, 0x1, P0 ;  /* 0x00000001ff027807 */ /* 0x002fc80000000000 */
[----:B------:R-:W-:Y:S01]  /*35b0*/  LOP3.LUT R11, R11, R2, RZ, 0x3c, !PT ;  /* 0x000000020b0b7212 */ /* 0x000fe200078e3cff */
[----:B---3--:R1:W-:Y:S01]  /*35c0*/  SYNCS.ARRIVE.TRANS64.RED.A1T0 RZ, [R0+URZ], RZ ;  /* 0x000000ff00ff79a7 */ /* 0x0083e200081004ff */
[----:B--2---:R-:W-:Y:S02]  /*35d0*/  LOP3.LUT P3, RZ, R6, 0x1, RZ, 0xc0, !PT ;  /* 0x0000000106ff7812 */ /* 0x004fe4000786c0ff */
[----:B------:R-:W-:Y:S01]  /*35e0*/  SEL R4, R8, RZ, P0 ;  /* 0x000000ff08047207 */ /* 0x000fe20000000000 */
[----:B-1----:R-:W-:-:S05]  /*35f0*/  VIADD R0, R9, 0x1 ;  /* 0x0000000109007836 */ /* 0x002fca0000000000 */
[----:B------:R-:W-:-:S04]  /*3600*/  ISETP.NE.AND P1, PT, R0, 0x2, PT ;  /* 0x000000020000780c */ /* 0x000fc80003f25270 */
[----:B------:R-:W-:Y:S02]  /*3610*/  SEL R3, RZ, 0x1, P1 ;  /* 0x00000001ff037807 */ /* 0x000fe40000800000 */
[----:B------:R-:W-:Y:S02]  /*3620*/  SEL R9, R0, RZ, P1 ;  /* 0x000000ff00097207 */ /* 0x000fe40000800000 */
[----:B------:R-:W-:Y:S01]  /*3630*/  LOP3.LUT R12, R12, R3, RZ, 0x3c, !PT ;  /* 0x000000030c0c7212 */ /* 0x000fe200078e3cff */
[----:B------:R-:W-:Y:S06]  /*3640*/  @P3 BRA `(.L_x_65) ;  /* 0xfffffffc002c3947 */ /* 0x000fec000383ffff */
[----:B------:R-:W-:Y:S01]  /*3650*/  ULEA UR5, UR6, UR7, 0x3 ;  /* 0x0000000706057291 */ /* 0x000fe2000f8e18ff */
[----:B------:R-:W-:-:S08]  /*3660*/  SHF.L.U32 R0, R10, 0x1f, RZ ;  /* 0x0000001f0a007819 */ /* 0x000fd000000006ff */
[----:B------:R-:W1:Y:S02]  /*3670*/  SYNCS.PHASECHK.TRANS64 P0, [UR5+0x150], R0 ;  /* 0x00015000ff0075a7 */ /* 0x000e640008001005 */
[----:B-1----:R-:W-:Y:S05]  /*3680*/  @P0 BRA `(.L_x_66) ;  /* 0x0000000000080947 */ /* 0x002fea0003800000 */
[----:B------:R-:W1:Y:S02]  /*3690*/  SYNCS.PHASECHK.TRANS64.TRYWAIT P0, [UR5+0x150], R0 ;  /* 0x00015000ff0075a7 */ /* 0x000e640008001105 */
[----:B-1----:R-:W-:Y:S05]  /*36a0*/  @!P0 BRA `(.L_x_67) ;  /* 0x0000007c00388947 */ /* 0x002fea0003800000 */
.L_x_66:
[----:B------:R-:W-:-:S04]  /*36b0*/  UIADD3 UR4, UPT, UPT, UR6, 0x1, URZ ;  /* 0x0000000106047890 */ /* 0x000fc8000fffe0ff */
[----:B------:R-:W-:-:S04]  /*36c0*/  UISETP.NE.AND UP0, UPT, UR4, 0x2, UPT ;  /* 0x000000020400788c */ /* 0x000fc8000bf05270 */
[----:B------:R-:W-:Y:S02]  /*36d0*/  USEL UR8, URZ, 0x1, UP0 ;  /* 0x00000001ff087887 */ /* 0x000fe40008000000 */
[----:B------:R-:W-:-:S04]  /*36e0*/  USEL UR4, UR4, URZ, UP0 ;  /* 0x000000ff04047287 */ /* 0x000fc80008000000 */
[----:B------:R-:W-:Y:S01]  /*36f0*/  ULEA UR4, UR4, UR7, 0x3 ;  /* 0x0000000704047291 */ /* 0x000fe2000f8e18ff */
[----:B-1----:R-:W-:-:S04]  /*3700*/  LOP3.LUT R2, R10, UR8, RZ, 0x3c, !PT ;  /* 0x000000080a027c12 */ /* 0x002fc8000f8e3cff */
[----:B------:R-:W-:-:S04]  /*3710*/  SHF.L.U32 R0, R2, 0x1f, RZ ;  /* 0x0000001f02007819 */ /* 0x000fc800000006ff */
[----:B------:R-:W1:Y:S02]  /*3720*/  SYNCS.PHASECHK.TRANS64 P0, [UR4+0x150], R0 ;  /* 0x00015000ff0075a7 */ /* 0x000e640008001004 */
[----:B-1----:R-:W-:Y:S05]  /*3730*/  @P0 EXIT ;  /* 0x000000000000094d */ /* 0x002fea0003800000 */
[----:B------:R-:W-:Y:S02]  /*3740*/  SHF.L.U32 R2, R2, 0x1f, RZ ;  /* 0x0000001f02027819 */ /* 0x000fe400000006ff */
[----:B------:R-:W-:-:S07]  /*3750*/  MOV R0, UR4 ;  /* 0x0000000400007c02 */ /* 0x000fce0008000f00 */
.L_x_68:
[----:B-1----:R1:W2:Y:S02]  /*3760*/  SYNCS.PHASECHK.TRANS64.TRYWAIT P0, [R0+URZ+0x150], R2 ;  /* 0x00015002000075a7 */ /* 0x0022a400080011ff */
[----:B--2---:R-:W-:Y:S05]  /*3770*/  @!P0 NANOSLEEP.SYNCS 0x989680 ;  /* 0x009896800000895d */ /* 0x004fea0003900000 */
[----:B------:R-:W2:Y:S02]  /*3780*/  @!P0 SYNCS.PHASECHK.TRANS64 P0, [R0+URZ+0x150], R2 ;  /* 0x00015002000085a7 */ /* 0x000ea400080010ff */
[----:B--2---:R-:W-:Y:S05]  /*3790*/  @P0 EXIT ;  /* 0x000000000000094d */ /* 0x004fea0003800000 */
[----:B------:R-:W-:Y:S05]  /*37a0*/  BRA `(.L_x_68) ;  /* 0xfffffffc00ec7947 */ /* 0x000fea000383ffff */
.L_x_61:
[----:B------:R-:W-:Y:S05]  /*37b0*/  BRA.U UP5, `(.L_x_69) ;  /* 0x0000000d05807547 */ /* 0x000fea000b800000 */
[----:B------:R-:W-:Y:S01]  /*37c0*/  UMOV UR4, 0x40 ;  /* 0x0000004000047882 */ /* 0x000fe20000000000 */
[----:B------:R-:W-:Y:S01]  /*37d0*/  NOP ;  /* 0x0000000000007918 */ /* 0x000fe20000000000 */
[----:B------:R-:W-:Y:S01]  /*37e0*/  ULEA UR4, UR7, UR4, 0x18 ;  /* 0x0000000407047291 */ /* 0x000fe2000f8ec0ff */
[----:B------:R-:W-:Y:S02]  /*37f0*/  UMOV UR5, 0x400 ;  /* 0x0000040000057882 */ /* 0x000fe40000000000 */
[----:B------:R-:W-:-:S06]  /*3800*/  ULEA UR7, UR7, UR5, 0x18 ;  /* 0x0000000507077291 */ /* 0x000fcc000f8ec0ff */
[----:B------:R-:W1:Y:S02]  /*3810*/  LDS.U8 R0, [UR4+0x1c] ;  /* 0x00001c04ff007984 */ /* 0x000e640008000000 */
[----:B-1----:R-:W-:-:S13]  /*3820*/  ISETP.NE.AND P0, PT, R0, RZ, PT ;  /* 0x000000ff0000720c */ /* 0x002fda0003f05270 */
[----:B------:R-:W-:Y:S05]  /*3830*/  @P0 BRA `(.L_x_70) ;  /* 0x0000000000580947 */ /* 0x000fea0003800000 */
[----:B------:R-:W-:-:S13]  /*3840*/  ELECT P0, URZ, PT ;  /* 0x0000000000ff782f */ /* 0x000fda0003800000 */
[----:B------:R-:W-:Y:S05]  /*3850*/  @!P0 BRA `(.L_x_71) ;  /* 0x0000000000608947 */ /* 0x000fea0003800000 */
[----:B------:R-:W-:Y:S01]  /*3860*/  UMOV UR5, 0x10 ;  /* 0x0000001000057882 */ /* 0x000fe20000000000 */
[----:B------:R-:W-:Y:S01]  /*3870*/  HFMA2 R2, -RZ, RZ, 0, 5.9604644775390625e-08 ;  /* 0x00000001ff027431 */ /* 0x000fe200000001ff */
[----:B------:R-:W-:-:S03]  /*3880*/  MOV R3, 0xffff ;  /* 0x0000ffff00037802 */ /* 0x000fc60000000f00 */
[----:B------:R-:W-:Y:S04]  /*3890*/  DEPBAR.LE SB1, 0x36 ;  /* 0x00009d800000791a */ /* 0x000fe80000000000 */
[----:B------:R-:W1:Y:S02]  /*38a0*/  UTCATOMSWS.FIND_AND_SET.ALIGN UP0, UR5, UR5 ;  /* 0x00000005000575e3 */ /* 0x000e640008000800 */
[----:B-1----:R-:W-:Y:S01]  /*38b0*/  MOV R0, UR5 ;  /* 0x0000000500007c02 */ /* 0x002fe20008000f00 */
[----:B------:R-:W-:Y:S06]  /*38c0*/  BRA.U UP0, `(.L_x_72) ;  /* 0x0000000100187547 */ /* 0x000fec000b800000 */
.L_x_73:
[----:B------:R-:W-:Y:S05]  /*38d0*/  NANOSLEEP 0x64 ;  /* 0x000000640000795d */ /* 0x000fea0003800000 */
[----:B------:R-:W-:-:S05]  /*38e0*/  UMOV UR5, 0x10 ;  /* 0x0000001000057882 */ /* 0x000fca0000000000 */
[----:B------:R-:W-:Y:S04]  /*38f0*/  DEPBAR.LE SB1, 0x36 ;  /* 0x00009d800000791a */ /* 0x000fe80000000000 */
[----:B------:R-:W1:Y:S02]  /*3900*/  UTCATOMSWS.FIND_AND_SET.ALIGN UP0, UR5, UR5 ;  /* 0x00000005000575e3 */ /* 0x000e640008000800 */
[----:B-1----:R-:W-:Y:S01]  /*3910*/  MOV R0, UR5 ;  /* 0x0000000500007c02 */ /* 0x002fe20008000f00 */
[----:B------:R-:W-:Y:S05]  /*3920*/  BRA.U !UP0, `(.L_x_73) ;  /* 0xfffffffd08e87547 */ /* 0x000fea000b83ffff */
.L_x_72:
[-C--:B------:R-:W-:Y:S02]  /*3930*/  SHF.L.U32 R3, R3, R0.reuse, RZ ;  /* 0x0000000003037219 */ /* 0x080fe400000006ff */
[----:B------:R-:W-:Y:S01]  /*3940*/  SHF.L.U32 R2, R2, R0, RZ ;  /* 0x0000000002027219 */ /* 0x000fe200000006ff */
[----:B------:R-:W-:Y:S02]  /*3950*/  IMAD.SHL.U32 R0, R0, 0x20, RZ ;  /* 0x0000002000007824 */ /* 0x000fe400078e00ff */
[----:B------:R1:W-:Y:S04]  /*3960*/  ATOMS.OR RZ, [UR4+0x14], R3 ;  /* 0x00001403ffff798c */ /* 0x0003e8000b000004 */
[----:B------:R1:W-:Y:S04]  /*3970*/  ATOMS.OR RZ, [UR4+0x18], R2 ;  /* 0x00001802ffff798c */ /* 0x0003e8000b000004 */
[----:B------:R1:W-:Y:S01]  /*3980*/  STS [UR7+0x1f0], R0 ;  /* 0x0001f000ff007988 */ /* 0x0003e20008000807 */
[----:B------:R-:W-:Y:S05]  /*3990*/  BRA `(.L_x_71) ;  /* 0x0000000000107947 */ /* 0x000fea0003800000 */
.L_x_70:
[----:B------:R-:W-:Y:S02]  /*39a0*/  MOV R0, 0xffffffff ;  /* 0xffffffff00007802 */ /* 0x000fe40000000f00 */
[----:B------:R-:W-:-:S03]  /*39b0*/  MOV R2, 0x39e0 ;  /* 0x000039e000027802 */ /* 0x000fc60000000f00 */
[----:B------:R1:W-:Y:S04]  /*39c0*/  STS [UR7+0x1f0], R0 ;  /* 0x0001f000ff007988 */ /* 0x0003e80008000807 */
[----:B-1---5:R-:W-:Y:S05]  /*39d0*/  CALL.REL.NOINC `($__internal_1_$__cuda_sm10x_tcgen05_guardrail_trap_phase_invalid_during_alloc) ;  /* 0x0000007c00cc7944 */ /* 0x022fea0003c00000 */
.L_x_71:
[----:B------:R-:W-:Y:S05]  /*39e0*/  WARPSYNC.ALL ;  /* 0x0000000000007948 */ /* 0x000fea0003800000 */
[----:B------:R-:W2:Y:S01]  /*39f0*/  S2UR UR9, SR_CgaCtaId ;  /* 0x00000000000979c3 */ /* 0x000ea20000008800 */
[----:B------:R-:W-:Y:S01]  /*3a00*/  UMOV UR4, 0x400 ;  /* 0x0000040000047882 */ /* 0x000fe20000000000 */
[----:B------:R-:W-:-:S06]  /*3a10*/  NOP ;  /* 0x0000000000007918 */ /* 0x000fcc0000000000 */
[----:B------:R-:W-:Y:S06]  /*3a20*/  BAR.ARV 0x6, 0xa0 ;  /* 0x0182800000007b1d */ /* 0x000fec0000002000 */
[----:B------:R-:W3:Y:S01]  /*3a30*/  LDCU UR6, c[0x0][0x38c] ;  /* 0x00007180ff0677ac */ /* 0x000ee20008000800 */
[----:B-1----:R-:W-:Y:S01]  /*3a40*/  LOP3.LUT R0, R4, 0xffff, RZ, 0xc0, !PT ;  /* 0x0000ffff04007812 */ /* 0x002fe200078ec0ff */
[----:B------:R-:W-:Y:S02]  /*3a50*/  HFMA2 R12, -RZ, RZ, 0, 0 ;  /* 0x00000000ff0c7431 */ /* 0x000fe400000001ff */
[----:B------:R-:W-:Y:S01]  /*3a60*/  IMAD.MOV.U32 R7, RZ, RZ, 0x1 ;  /* 0x00000001ff077424 */ /* 0x000fe200078e00ff */
[----:B------:R-:W1:Y:S01]  /*3a70*/  LDCU UR5, c[0x0][0x38c] ;  /* 0x00007180ff0577ac */ /* 0x000e620008000800 */
[----:B------:R-:W-:Y:S01]  /*3a80*/  R2UR UR10, R0 ;  /* 0x00000000000a72ca */ /* 0x000fe200000e0000 */
[----:B------:R-:W-:Y:S01]  /*3a90*/  IMAD.MOV.U32 R0, RZ, RZ, RZ ;  /* 0x000000ffff007224 */ /* 0x000fe200078e00ff */
[----:B------:R-:W-:Y:S01]  /*3aa0*/  UMOV UR12, URZ ;  /* 0x000000ff000c7c82 */ /* 0x000fe20008000000 */
[----:B------:R-:W-:Y:S01]  /*3ab0*/  UMOV UR19, URZ ;  /* 0x000000ff00137c82 */ /* 0x000fe20008000000 */
[----:B--2---:R-:W-:Y:S01]  /*3ac0*/  ULEA UR9, UR9, UR4, 0x18 ;  /* 0x0000000409097291 */ /* 0x004fe2000f8ec0ff */
[----:B------:R-:W-:Y:S01]  /*3ad0*/  UMOV UR22, 0x0 ;  /* 0x0000000000167882 */ /* 0x000fe20000000000 */
[----:B------:R-:W-:-:S02]  /*3ae0*/  UMOV UR23, 0x43c0490 ;  /* 0x043c049000177882 */ /* 0x000fc40000000000 */
[----:B------:R-:W-:Y:S02]  /*3af0*/  UIADD3 UR11, UPT, UPT, UR9, 0xf300, URZ ;  /* 0x0000f300090b7890 */ /* 0x000fe4000fffe0ff */
[----:B------:R-:W-:Y:S02]  /*3b00*/  UIADD3 UR4, UPT, UPT, UR9, 0x17b00, URZ ;  /* 0x00017b0009047890 */ /* 0x000fe4000fffe0ff */
[----:B---3--:R-:W-:Y:S01]  /*3b10*/  UIADD3 UR6, UPT, UPT, UR6, 0xf, URZ ;  /* 0x0000000f06067890 */ /* 0x008fe2000fffe0ff */
[----:B------:R-:W2:Y:S01]  /*3b20*/  LDS R2, [UR9+0x1f0] ;  /* 0x0001f009ff027984 */ /* 0x000ea20008000800 */
[----:B------:R-:W-:Y:S02]  /*3b30*/  USHF.R.U32.HI UR11, URZ, 0x4, UR11 ;  /* 0x00000004ff0b7899 */ /* 0x000fe4000801160b */
[----:B------:R-:W-:Y:S02]  /*3b40*/  USHF.R.S32.HI UR8, URZ, 0x1f, UR6 ;  /* 0x0000001fff087899 */ /* 0x000fe40008011406 */
[----:B------:R-:W-:-:S02]  /*3b50*/  USHF.R.U32.HI UR4, URZ, 0x4, UR4 ;  /* 0x00000004ff047899 */ /* 0x000fc40008011604 */
[----:B------:R-:W-:Y:S02]  /*3b60*/  ULEA.HI UR8, UR8, UR6, URZ, 0x4 ;  /* 0x0000000608087291 */ /* 0x000fe4000f8f20ff */
[----:B------:R-:W-:Y:S02]  /*3b70*/  ULOP3.LUT UR11, UR11, 0x3fff, URZ, 0xc0, !UPT ;  /* 0x00003fff0b0b7892 */ /* 0x000fe4000f8ec0ff */
[----:B------:R-:W-:Y:S02]  /*3b80*/  USHF.R.S32.HI UR8, URZ, 0x4, UR8 ;  /* 0x00000004ff087899 */ /* 0x000fe40008011408 */
[----:B------:R-:W-:Y:S02]  /*3b90*/  ULOP3.LUT UR4, UR4, 0x3fff, URZ, 0xc0, !UPT ;  /* 0x00003fff04047892 */ /* 0x000fe4000f8ec0ff */
[----:B------:R-:W-:Y:S02]  /*3ba0*/  UISETP.LT.AND UP0, UPT, UR8, 0x1, UPT ;  /* 0x000000010800788c */ /* 0x000fe4000bf01270 */
[----:B------:R-:W-:-:S02]  /*3bb0*/  ULOP3.LUT UR11, UR11, 0x10000, URZ, 0xfc, !UPT ;  /* 0x000100000b0b7892 */ /* 0x000fc4000f8efcff */
[----:B------:R-:W-:Y:S02]  /*3bc0*/  USEL UR16, UR8, 0x1, !UP0 ;  /* 0x0000000108107887 */ /* 0x000fe4000c000000 */
[----:B------:R-:W-:Y:S02]  /*3bd0*/  ULOP3.LUT UR4, UR4, 0x10000, URZ, 0xfc, !UPT ;  /* 0x0001000004047892 */ /* 0x000fe4000f8efcff */
[----:B------:R-:W-:Y:S02]  /*3be0*/  UIADD3 UR16, UPT, UPT, -UR16, URZ, URZ ;  /* 0x000000ff10107290 */ /* 0x000fe4000fffe1ff */
[----:B-1----:R-:W-:Y:S01]  /*3bf0*/  UISETP.GE.AND UP4, UPT, UR5, 0x1, UPT ;  /* 0x000000010500788c */ /* 0x002fe2000bf86270 */
[----:B--2---:R-:W-:Y:S01]  /*3c00*/  R2UR UR13, R2 ;  /* 0x00000000020d72ca */ /* 0x004fe200000e0000 */
[----:B------:R-:W-:-:S14]  /*3c10*/  IMAD.MOV.U32 R2, RZ, RZ, RZ ;  /* 0x000000ffff027224 */ /* 0x000fdc00078e00ff */
.L_x_80:
[----:B------:R-:W-:Y:S02]  /*3c20*/  LEA R3, R2, UR9, 0x3 ;  /* 0x0000000902037c11 */ /* 0x000fe4000f8e18ff */
[----:B------:R-:W-:Y:S02]  /*3c30*/  SHF.L.U32 R4, R12, 0x1f, RZ ;  /* 0x0000001f0c047819 */ /* 0x000fe400000006ff */
[----:B------:R-:W-:Y:S01]  /*3c40*/  PLOP3.LUT P0, PT, PT, PT, UP4, 0x80, 0x8 ;  /* 0x000000000008781c */ /* 0x000fe20003f0f048 */
[----:B------:R-:W-:Y:S01]  /*3c50*/  VIADD R5, R3, 0x150 ;  /* 0x0000015003057836 */ /* 0x000fe20000000000 */
[----:B-1----:R-:W1:Y:S02]  /*3c60*/  SYNCS.PHASECHK.TRANS64.TRYWAIT P1, [R3+URZ+0x140], R4 ;  /* 0x00014004030075a7 */ /* 0x002e6400080211ff */
[----:B-1----:R-:W-:Y:S09]  /*3c70*/  @!P1 BRA `(.L_x_74) ;  /* 0x0000007400dc9947 */ /* 0x002ff20003800000 */
.L_x_178:
[----:B------:R-:W-:Y:S01]  /*3c80*/  LEA R6, R2, UR9, 0x4 ;  /* 0x0000000902067c11 */ /* 0x000fe2000f8e20ff */
[----:B------:R-:W-:Y:S01]  /*3c90*/  @UP4 ULEA UR5, UR19, UR9, 0x3 ;  /* 0x0000000913054291 */ /* 0x000fe2000f8e18ff */
[----:B------:R-:W-:Y:S01]  /*3ca0*/  PLOP3.LUT P1, PT, PT, PT, PT, 0x80, 0x8 ;  /* 0x000000000008781c */ /* 0x000fe20003f2f070 */
[----:B------:R-:W-:Y:S01]  /*3cb0*/  ULEA UR15, UR12, UR9, 0x3 ;  /* 0x000000090c0f7291 */ /* 0x000fe2000f8e18ff */
[----:B------:R-:W-:Y:S01]  /*3cc0*/  PRMT R5, RZ, 0x654, R5 ;  /* 0x00000654ff057816 */ /* 0x000fe20000000005 */
[----:B------:R2:W3:Y:S01]  /*3cd0*/  LDS.128 R8, [R6+0x1d0] ;  /* 0x0001d00006087984 */ /* 0x0004e20000000c00 */
[----:B-1----:R-:W-:Y:S02]  /*3ce0*/  @P0 SHF.L.U32 R4, R0, 0x1f, RZ ;  /* 0x0000001f00040819 */ /* 0x002fe400000006ff */
[----:B------:R-:W-:Y:S01]  /*3cf0*/  SHF.L.U32 R3, R7, 0x1f, RZ ;  /* 0x0000001f07037819 */ /* 0x000fe200000006ff */
[----:B------:R-:W-:Y:S01]  /*3d00*/  @!PT LDS RZ, [RZ] ;  /* 0x00000000fffff984 */ /* 0x000fe20000000800 */
[----:B------:R-:W-:Y:S01]  /*3d10*/  @!PT LDS RZ, [RZ] ;  /* 0x00000000fffff984 */ /* 0x000fe20000000800 */
[----:B------:R-:W-:Y:S01]  /*3d20*/  @!PT LDS RZ, [RZ] ;  /* 0x00000000fffff984 */ /* 0x000fe20000000800 */
[----:B------:R-:W-:Y:S01]  /*3d30*/  @!PT LDS RZ, [RZ] ;  /* 0x00000000fffff984 */ /* 0x000fe20000000800 */
[----:B------:R1:W-:Y:S06]  /*3d40*/  MEMBAR.ALL.CTA ;  /* 0x0000000000007992 */ /* 0x0003ec0000008000 */
[----:B-1----:R-:W1:Y:S02]  /*3d50*/  FENCE.VIEW.ASYNC.S ;  /* 0x00000000000073c6 */ /* 0x002e640000000000 */
[----:B-1----:R2:W-:Y:S01]  /*3d60*/  SYNCS.ARRIVE.TRANS64.RED.A1T0 RZ, [R5+URZ], RZ ;  /* 0x000000ff05ff79a7 */ /* 0x0025e200081004ff */
[----:B------:R2:W1:Y:S01]  /*3d70*/  @P0 SYNCS.PHASECHK.TRANS64.TRYWAIT P1, [UR5], R4 ;  /* 0x00000004ff0005a7 */ /* 0x0004620008021105 */
[----:B------:R-:W4:Y:S02]  /*3d80*/  SYNCS.PHASECHK.TRANS64.TRYWAIT P0, [UR15+0x180], R3 ;  /* 0x00018003ff0075a7 */ /* 0x000f24000800110f */
[----:B-1234-:R-:W-:Y:S05]  /*3d90*/  @!P0 BRA `(.L_x_75) ;  /* 0x0000007400a88947 */ /* 0x01efea0003800000 */
.L_x_180:
[----:B-1----:R-:W-:Y:S01]  /*3da0*/  IADD3 R4, PT, PT, R2, 0x1, RZ ;  /* 0x0000000102047810 */ /* 0x002fe20007ffe0ff */
[----:B------:R-:W-:Y:S06]  /*3db0*/  BRA.U !UP4, `(.L_x_76) ;  /* 0x000000010c9c7547 */ /* 0x000fec000b800000 */
[----:B------:R-:W-:Y:S02]  /*3dc0*/  ULEA.HI UR14, UR12, UR12, URZ, 0x1 ;  /* 0x0000000c0c0e7291 */ /* 0x000fe4000f8f08ff */
[----:B------:R-:W-:Y:S02]  /*3dd0*/  UPLOP3.LUT UP2, UPT, UPT, UPT, UPT, 0x40, 0x4 ;  /* 0x000000000004789c */ /* 0x000fe40003f4e870 */
[----:B------:R-:W-:Y:S02]  /*3de0*/  USHF.R.U32.HI UR5, URZ, 0x1, UR14 ;  /* 0x00000001ff057899 */ /* 0x000fe4000801160e */
[----:B------:R-:W-:Y:S02]  /*3df0*/  ULOP3.LUT UR14, UR14, 0xffe, URZ, 0xc0, !UPT ;  /* 0x00000ffe0e0e7892 */ /* 0x000fe4000f8ec0ff */
[----:B------:R-:W-:Y:S02]  /*3e00*/  UIMAD UR5, UR5, 0xf0, UR13 ;  /* 0x000000f0050578a4 */ /* 0x000fe4000f8e020d */
[----:B------:R-:W-:Y:S01]  /*3e10*/  UIADD3 UR14, UPT, UPT, -UR14, UR12, URZ ;  /* 0x0000000c0e0e7290 */ /* 0x000fe2000fffe1ff */
[----:B------:R-:W-:Y:S01]  /*3e20*/  UMOV UR18, UR16 ;  /* 0x0000001000127c82 */ /* 0x000fe20008000000 */
[----:B------:R-:W-:-:S02]  /*3e30*/  UMOV UR17, UR8 ;  /* 0x0000000800117c82 */ /* 0x000fc40008000000 */
[----:B------:R-:W-:-:S03]  /*3e40*/  ULEA UR14, UR14, UR5, 0x14 ;  /* 0x000000050e0e7291 */ /* 0x000fc6000f8ea0ff */
[----:B------:R-:W-:-:S09]  /*3e50*/  UMOV UR5, UR19 ;  /* 0x0000001300057c82 */ /* 0x000fd20008000000 */
.L_x_79:
[----:B------:R-:W-:Y:S02]  /*3e60*/  UIADD3 UR18, UPT, UPT, UR18, 0x1, URZ ;  /* 0x0000000112127890 */ /* 0x000fe4000fffe0ff */
[----:B-1----:R-:W-:Y:S02]  /*3e70*/  ULEA UR7, UR5, UR9, 0x3 ;  /* 0x0000000905077291 */ /* 0x002fe4000f8e18ff */
[----:B------:R-:W-:Y:S01]  /*3e80*/  UISETP.NE.AND UP3, UPT, UR18, URZ, UPT ;  /* 0x000000ff1200728c */ /* 0x000fe2000bf65270 */
[----:B--2---:R-:W-:Y:S10]  /*3e90*/  @P1 BRA `(.L_x_77) ;  /* 0x00000000000c1947 */ /* 0x004ff40003800000 */
[----:B------:R-:W-:Y:S04]  /*3ea0*/  SHF.L.U32 R2, R0, 0x1f, RZ ;  /* 0x0000001f00027819 */ /* 0x000fe800000006ff */
[----:B------:R-:W1:Y:S02]  /*3eb0*/  SYNCS.PHASECHK.TRANS64.TRYWAIT P0, [UR7], R2 ;  /* 0x00000002ff0075a7 */ /* 0x000e640008001107 */
[----:B-1----:R-:W-:Y:S05]  /*3ec0*/  @!P0 BRA `(.L_x_78) ;  /* 0x0000007400748947 */ /* 0x002fea0003800000 */
.L_x_77:
[----:B------:R-:W-:Y:S01]  /*3ed0*/  UISETP.NE.AND UP0, UPT, UR17, 0x1, UPT ;  /* 0x000000011100788c */ /* 0x000fe2000bf05270 */
[----:B------:R-:W-:Y:S01]  /*3ee0*/  PLOP3.LUT P1, PT, PT, PT, PT, 0x80, 0x8 ;  /* 0x000000000008781c */ /* 0x000fe20003f2f070 */
[----:B------:R-:W-:Y:S02]  /*3ef0*/  UIADD3 UR19, UPT, UPT, UR5, 0x1, URZ ;  /* 0x0000000105137890 */ /* 0x000fe4000fffe0ff */
[----:B------:R-:W-:Y:S02]  /*3f00*/  ULEA UR24, UR5, UR11, 0x7 ;  /* 0x0000000b05187291 */ /* 0x000fe4000f8e38ff */
[----:B------:R-:W-:Y:S01]  /*3f10*/  UISETP.NE.AND UP1, UPT, UR19, 0x11, UPT ;  /* 0x000000111300788c */ /* 0x000fe2000bf25270 */
[----:B------:R-:W-:Y:S01]  /*3f20*/  PLOP3.LUT P0, PT, PT, PT, UP0, 0x80, 0x8 ;  /* 0x000000000008781c */ /* 0x000fe20003f0f008 */
[----:B------:R-:W-:Y:S02]  /*3f30*/  UIADD3 UR17, UPT, UPT, UR17, -0x1, URZ ;  /* 0xffffffff11117890 */ /* 0x000fe4000fffe0ff */
[----:B------:R-:W-:Y:S02]  /*3f40*/  USEL UR6, URZ, 0x1, UP1 ;  /* 0x00000001ff067887 */ /* 0x000fe40008800000 */
[----:B------:R-:W-:Y:S01]  /*3f50*/  USEL UR19, UR19, URZ, UP1 ;  /* 0x000000ff13137287 */ /* 0x000fe20008800000 */
[----:B------:R-:W-:Y:S03]  /*3f60*/  UMOV UR25, 0xc0004010 ;  /* 0xc000401000197882 */ /* 0x000fe60000000000 */
[----:B------:R-:W-:Y:S01]  /*3f70*/  @UP0 ULEA UR20, UR19, UR9, 0x3 ;  /* 0x0000000913140291 */ /* 0x000fe2000f8e18ff */
[----:B------:R-:W-:Y:S01]  /*3f80*/  LOP3.LUT R0, R0, UR6, RZ, 0x3c, !PT ;  /* 0x0000000600007c12 */ /* 0x000fe2000f8e3cff */
[----:B------:R-:W-:Y:S03]  /*3f90*/  UIMAD UR6, UR5, 0x1e0, UR4 ;  /* 0x000001e0050678a4 */ /* 0x000fe6000f8e0204 */
[----:B-1----:R-:W-:Y:S01]  /*3fa0*/  @P0 SHF.L.U32 R2, R0, 0x1f, RZ ;  /* 0x0000001f00020819 */ /* 0x002fe200000006ff */
[----:B------:R-:W-:Y:S03]  /*3fb0*/  UMOV UR5, UR19 ;  /* 0x0000001300057c82 */ /* 0x000fe60008000000 */
[----:B------:R1:W2:Y:S01]  /*3fc0*/  @P0 SYNCS.PHASECHK.TRANS64.TRYWAIT P1, [UR20], R2 ;  /* 0x00000002ff0005a7 */ /* 0x0002a20008021114 */
[----:B------:R-:W-:Y:S03]  /*3fd0*/  UIADD3 UR20, UPT, UPT, UR7, 0x88, URZ ;  /* 0x0000008807147890 */ /* 0x000fe6000fffe0ff */
[----:B------:R-:W-:Y:S02]  /*3fe0*/  UMOV UR7, 0xc0004010 ;  /* 0xc000401000077882 */ /* 0x000fe40000000000 */
[----:B------:R1:W-:Y:S01]  /*3ff0*/  UTCHMMA gdesc[UR24], gdesc[UR6], tmem[UR14], tmem[UR22], idesc[UR23], UP2 ;  /* 0x00ff1606180075ea */ /* 0x0003e2000900000e */
[----:B------:R-:W-:Y:S03]  /*4000*/  UPLOP3.LUT UP2, UPT, UPT, UPT, UPT, 0x80, 0x8 ;  /* 0x000000000008789c */ /* 0x000fe60003f4f070 */
[----:B------:R1:W-:Y:S01]  /*4010*/  UTCBAR.MULTICAST [UR20], URZ, UR10 ;  /* 0x000000ff140073e9 */ /* 0x0003e2000800080a */
[----:B------:R-:W-:Y:S07]  /*4020*/  BRA.U UP3, `(.L_x_79) ;  /* 0xfffffffd038c7547 */ /* 0x000fee000b83ffff */
.L_x_76:
[----:B------:R-:W-:Y:S01]  /*4030*/  UIADD3 UR12, UPT, UPT, UR12, 0x1, URZ ;  /* 0x000000010c0c7890 */ /* 0x000fe2000fffe0ff */
[----:B------:R-:W-:Y:S01]  /*4040*/  LOP3.LUT P0, RZ, R10, 0x1, RZ, 0xc0, !PT ;  /* 0x000000010aff7812 */ /* 0x000fe2000780c0ff */
[----:B------:R-:W-:Y:S01]  /*4050*/  UIADD3 UR15, UPT, UPT, UR15, 0x160, URZ ;  /* 0x000001600f0f7890 */ /* 0x000fe2000fffe0ff */
[----:B--2---:R-:W-:Y:S01]  /*4060*/  ISETP.NE.AND P1, PT, R4, 0x2, PT ;  /* 0x000000020400780c */ /* 0x004fe20003f25270 */
[----:B------:R-:W-:-:S03]  /*4070*/  UISETP.NE.AND UP0, UPT, UR12, 0x4, UPT ;  /* 0x000000040c00788c */ /* 0x000fc6000bf05270 */
[----:B-1----:R-:W-:Y:S01]  /*4080*/  SEL R2, RZ, 0x1, P1 ;  /* 0x00000001ff027807 */ /* 0x002fe20000800000 */
[----:B------:R-:W-:Y:S02]  /*4090*/  USEL UR5, URZ, 0x1, UP0 ;  /* 0x00000001ff057887 */ /* 0x000fe40008000000 */
[----:B------:R-:W-:Y:S01]  /*40a0*/  USEL UR12, UR12, URZ, UP0 ;  /* 0x000000ff0c0c7287 */ /* 0x000fe20008000000 */
[----:B------:R1:W-:Y:S01]  /*40b0*/  UTCBAR [UR15], URZ ;  /* 0x000000ff0f0073e9 */ /* 0x0003e200080000ff */
[----:B------:R-:W-:Y:S02]  /*40c0*/  LOP3.LUT R12, R12, R2, RZ, 0x3c, !PT ;  /* 0x000000020c0c7212 */ /* 0x000fe400078e3cff */
[----:B------:R-:W-:Y:S02]  /*40d0*/  LOP3.LUT R7, R7, UR5, RZ, 0x3c, !PT ;  /* 0x0000000507077c12 */ /* 0x000fe4000f8e3cff */
[----:B------:R-:W-:Y:S01]  /*40e0*/  SEL R2, R4, RZ, P1 ;  /* 0x000000ff04027207 */ /* 0x000fe20000800000 */
[----:B------:R-:W-:Y:S06]  /*40f0*/  @P0 BRA `(.L_x_80) ;  /* 0xfffffff800c80947 */ /* 0x000fec000383ffff */
[----:B------:R-:W2:Y:S01]  /*4100*/  S2UR UR4, SR_CgaCtaId ;  /* 0x00000000000479c3 */ /* 0x000ea20000008800 */
[----:B------:R-:W-:Y:S01]  /*4110*/  ELECT P0, URZ, PT ;  /* 0x0000000000ff782f */ /* 0x000fe20003800000 */
[----:B------:R-:W-:Y:S01]  /*4120*/  IMAD.MOV.U32 R2, RZ, RZ, 0x1 ;  /* 0x00000001ff027424 */ /* 0x000fe200078e00ff */
[----:B------:R-:W-:Y:S01]  /*4130*/  UIADD3 UR9, UPT, UPT, UR9, 0x180, URZ ;  /* 0x0000018009097890 */ /* 0x000fe2000fffe0ff */
[----:B------:R-:W-:Y:S01]  /*4140*/  SHF.L.U32 R0, R7, 0x1f, RZ ;  /* 0x0000001f07007819 */ /* 0x000fe200000006ff */
[----:B------:R-:W-:-:S03]  /*4150*/  UMOV UR5, 0x40 ;  /* 0x0000004000057882 */ /* 0x000fc60000000000 */
[----:B------:R-:W-:Y:S01]  /*4160*/  UVIRTCOUNT.DEALLOC.SMPOOL 0x80 ;  /* 0x000000800000784c */ /* 0x000fe20000000000 */
[----:B--2---:R-:W-:Y:S02]  /*4170*/  ULEA UR4, UR4, UR5, 0x18 ;  /* 0x0000000504047291 */ /* 0x004fe4000f8ec0ff */
[----:B------:R-:W-:-:S07]  /*4180*/  ULEA UR5, UR12, UR9, 0x3 ;  /* 0x000000090c057291 */ /* 0x000fce000f8e18ff */
[----:B------:R2:W-:Y:S02]  /*4190*/  @P0 STS.U8 [UR4+0x1c], R2 ;  /* 0x00001c02ff000988 */ /* 0x0005e40008000004 */
[----:B------:R-:W3:Y:S02]  /*41a0*/  SYNCS.PHASECHK.TRANS64.TRYWAIT P0, [UR5], R0 ;  /* 0x00000000ff0075a7 */ /* 0x000ee40008001105 */
[----:B--23--:R-:W-:Y:S05]  /*41b0*/  @!P0 BRA `(.L_x_81) ;  /* 0x0000007000d08947 */ /* 0x00cfea0003800000 */
.L_x_183:
[----:B------:R-:W-:-:S04]  /*41c0*/  UIADD3 UR6, UPT, UPT, UR12, 0x1, URZ ;  /* 0x000000010c067890 */ /* 0x000fc8000fffe0ff */
[----:B------:R-:W-:-:S04]  /*41d0*/  UISETP.NE.AND UP0, UPT, UR6, 0x4, UPT ;  /* 0x000000040600788c */ /* 0x000fc8000bf05270 */
[----:B------:R-:W-:Y:S02]  /*41e0*/  USEL UR7, URZ, 0x1, UP0 ;  /* 0x00000001ff077887 */ /* 0x000fe40008000000 */
[----:B------:R-:W-:-:S04]  /*41f0*/  USEL UR6, UR6, URZ, UP0 ;  /* 0x000000ff06067287 */ /* 0x000fc80008000000 */
[----:B------:R-:W-:Y:S01]  /*4200*/  ULEA UR5, UR6, UR9, 0x3 ;  /* 0x0000000906057291 */ /* 0x000fe2000f8e18ff */
[----:B--2---:R-:W-:-:S04]  /*4210*/  LOP3.LUT R0, R7, UR7, RZ, 0x3c, !PT ;  /* 0x0000000707007c12 */ /* 0x004fc8000f8e3cff */
[----:B------:R-:W-:-:S04]  /*4220*/  SHF.L.U32 R2, R0, 0x1f, RZ ;  /* 0x0000001f00027819 */ /* 0x000fc800000006ff */
[----:B------:R-:W2:Y:S02]  /*4230*/  SYNCS.PHASECHK.TRANS64.TRYWAIT P0, [UR5], R2 ;  /* 0x00000002ff0075a7 */ /* 0x000ea40008001105 */
[----:B--2---:R-:W-:Y:S05]  /*4240*/  @!P0 BRA `(.L_x_82) ;  /* 0x0000007000c48947 */ /* 0x004fea0003800000 */
.L_x_185:
[----:B------:R-:W-:-:S04]  /*4250*/  UIADD3 UR6, UPT, UPT, UR6, 0x1, URZ ;  /* 0x0000000106067890 */ /* 0x000fc8000fffe0ff */
[----:B------:R-:W-:-:S04]  /*4260*/  UISETP.NE.AND UP0, UPT, UR6, 0x4, UPT ;  /* 0x000000040600788c */ /* 0x000fc8000bf05270 */
[----:B------:R-:W-:Y:S02]  /*4270*/  USEL UR7, URZ, 0x1, UP0 ;  /* 0x00000001ff077887 */ /* 0x000fe40008000000 */
[----:B------:R-:W-:-:S04]  /*4280*/  USEL UR6, UR6, URZ, UP0 ;  /* 0x000000ff06067287 */ /* 0x000fc80008000000 */
[----:B------:R-:W-:Y:S01]  /*4290*/  ULEA UR5, UR6, UR9, 0x3 ;  /* 0x0000000906057291 */ /* 0x000fe2000f8e18ff */
[----:B------:R-:W-:-:S04]  /*42a0*/  LOP3.LUT R0, R0, UR7, RZ, 0x3c, !PT ;  /* 0x0000000700007c12 */ /* 0x000fc8000f8e3cff */
[----:B--2---:R-:W-:-:S04]  /*42b0*/  SHF.L.U32 R2, R0, 0x1f, RZ ;  /* 0x0000001f00027819 */ /* 0x004fc800000006ff */
[----:B------:R-:W2:Y:S02]  /*42c0*/  SYNCS.PHASECHK.TRANS64.TRYWAIT P0, [UR5], R2 ;  /* 0x00000002ff0075a7 */ /* 0x000ea40008001105 */
[----:B--2---:R-:W-:Y:S05]  /*42d0*/  @!P0 BRA `(.L_x_83) ;  /* 0x0000007000b88947 */ /* 0x004fea0003800000 */
.L_x_187:
[----:B------:R-:W-:-:S04]  /*42e0*/  UIADD3 UR6, UPT, UPT, UR6, 0x1, URZ ;  /* 0x0000000106067890 */ /* 0x000fc8000fffe0ff */
[----:B------:R-:W-:-:S04]  /*42f0*/  UISETP.NE.AND UP0, UPT, UR6, 0x4, UPT ;  /* 0x000000040600788c */ /* 0x000fc8000bf05270 */
[----:B------:R-:W-:Y:S02]  /*4300*/  USEL UR5, URZ, 0x1, UP0 ;  /* 0x00000001ff057887 */ /* 0x000fe40008000000 */
[----:B------:R-:W-:-:S04]  /*4310*/  USEL UR6, UR6, URZ, UP0 ;  /* 0x000000ff06067287 */ /* 0x000fc80008000000 */
[----:B------:R-:W-:Y:S01]  /*4320*/  ULEA UR6, UR6, UR9, 0x3 ;  /* 0x0000000906067291 */ /* 0x000fe2000f8e18ff */
[----:B------:R-:W-:-:S04]  /*4330*/  LOP3.LUT R0, R0, UR5, RZ, 0x3c, !PT ;  /* 0x0000000500007c12 */ /* 0x000fc8000f8e3cff */
[----:B------:R-:W-:-:S04]  /*4340*/  SHF.L.U32 R0, R0, 0x1f, RZ ;  /* 0x0000001f00007819 */ /* 0x000fc800000006ff */
[----:B------:R-:W3:Y:S02]  /*4350*/  SYNCS.PHASECHK.TRANS64.TRYWAIT P0, [UR6], R0 ;  /* 0x00000000ff0075a7 */ /* 0x000ee40008001106 */
[----:B---3--:R-:W-:Y:S05]  /*4360*/  @!P0 BRA `(.L_x_84) ;  /* 0x0000007000ac8947 */ /* 0x008fea0003800000 */
.L_x_189:
[----:B------:R-:W-:Y:S01]  /*4370*/  NOP ;  /* 0x0000000000007918 */ /* 0x000fe20000000000 */
[----:B--2---:R-:W2:Y:S01]  /*4380*/  LDS R0, [UR4+0x14] ;  /* 0x00001404ff007984 */ /* 0x004ea20008000800 */
[----:B------:R-:W-:Y:S01]  /*4390*/  ULOP3.LUT UR6, UR13, 0xffff, URZ, 0xc0, !UPT ;  /* 0x0000ffff0d067892 */ /* 0x000fe2000f8ec0ff */
[----:B------:R-:W-:Y:S01]  /*43a0*/  UMOV UR8, 0xffff ;  /* 0x0000ffff00087882 */ /* 0x000fe20000000000 */
[----:B------:R-:W-:Y:S02]  /*43b0*/  UMOV UR5, 0x1 ;  /* 0x0000000100057882 */ /* 0x000fe40000000000 */
[----:B------:R-:W-:-:S04]  /*43c0*/  USHF.R.U32.HI UR6, URZ, 0x5, UR6 ;  /* 0x00000005ff067899 */ /* 0x000fc80008011606 */
[----:B------:R-:W-:Y:S02]  /*43d0*/  USHF.L.U32 UR8, UR8, UR6, URZ ;  /* 0x0000000608087299 */ /* 0x000fe400080006ff */
[----:B------:R-:W-:-:S04]  /*43e0*/  USHF.L.U32 UR5, UR5, UR6, URZ ;  /* 0x0000000605057299 */ /* 0x000fc800080006ff */
[----:B--2---:R-:W-:-:S04]  /*43f0*/  LOP3.LUT R0, R0, UR8, RZ, 0xc0, !PT ;  /* 0x0000000800007c12 */ /* 0x004fc8000f8ec0ff */
[----:B------:R-:W-:-:S13]  /*4400*/  ISETP.NE.AND P0, PT, R0, UR8, PT ;  /* 0x0000000800007c0c */ /* 0x000fda000bf05270 */
[----:B------:R-:W-:Y:S05]  /*4410*/  @P0 BRA `(.L_x_85) ;  /* 0x0000000000580947 */ /* 0x000fea0003800000 */
[----:B------:R-:W2:Y:S02]  /*4420*/  LDS R0, [UR4+0x18] ;  /* 0x00001804ff007984 */ /* 0x000ea40008000800 */
[----:B--2---:R-:W-:-:S04]  /*4430*/  LOP3.LUT R0, R0, UR5, RZ, 0xc0, !PT ;  /* 0x0000000500007c12 */ /* 0x004fc8000f8ec0ff */
[----:B------:R-:W-:-:S13]  /*4440*/  ISETP.NE.AND P0, PT, R0, UR5, PT ;  /* 0x0000000500007c0c */ /* 0x000fda000bf05270 */
[----:B------:R-:W-:Y:S05]  /*4450*/  @P0 BRA `(.L_x_86) ;  /* 0x00000000003c0947 */ /* 0x000fea0003800000 */
[----:B------:R-:W2:Y:S01]  /*4460*/  S2R R2, SR_LANEID ;  /* 0x0000000000027919 */ /* 0x000ea20000000000 */
[----:B------:R-:W-:Y:S01]  /*4470*/  ULOP3.LUT UR8, URZ, UR8, URZ, 0x33, !UPT ;  /* 0x00000008ff087292 */ /* 0x000fe2000f8e33ff */
[----:B------:R-:W-:Y:S02]  /*4480*/  VOTEU.ANY UR7, UPT, PT ;  /* 0x0000000000077886 */ /* 0x000fe400038e0100 */
[----:B------:R-:W-:-:S03]  /*4490*/  UFLO.U32 UR7, UR7 ;  /* 0x00000007000772bd */ /* 0x000fc600080e0000 */
[----:B------:R-:W-:-:S04]  /*44a0*/  IMAD.U32 R0, RZ, RZ, UR8 ;  /* 0x00000008ff007e24 */ /* 0x000fc8000f8e00ff */
[----:B------:R3:W4:Y:S02]  /*44b0*/  REDUX UR6, R0 ;  /* 0x00000000000673c4 */ /* 0x0007240000000000 */
[----:B------:R1:W-:Y:S01]  /*44c0*/  UTCATOMSWS.AND URZ, UR8 ;  /* 0x0000000800ff79e3 */ /* 0x0003e20008000000 */
[----:B--2---:R-:W-:Y:S02]  /*44d0*/  ISETP.EQ.U32.AND P0, PT, R2, UR7, PT ;  /* 0x0000000702007c0c */ /* 0x004fe4000bf02070 */
[----:B---3--:R-:W-:Y:S02]  /*44e0*/  LOP3.LUT R0, RZ, UR5, RZ, 0x33, !PT ;  /* 0x00000005ff007c12 */ /* 0x008fe4000f8e33ff */
[----:B----4-:R-:W-:Y:S02]  /*44f0*/  MOV R2, UR6 ;  /* 0x0000000600027c02 */ /* 0x010fe40008000f00 */
[----:B------:R-:W2:Y:S07]  /*4500*/  REDUX UR5, R0 ;  /* 0x00000000000573c4 */ /* 0x000eae0000000000 */
[----:B------:R1:W-:Y:S01]  /*4510*/  @P0 ATOMS.AND RZ, [UR4+0x14], R2 ;  /* 0x00001402ffff098c */ /* 0x0003e2000a800004 */
[----:B--2---:R-:W-:-:S05]  /*4520*/  IMAD.U32 R0, RZ, RZ, UR5 ;  /* 0x00000005ff007e24 */ /* 0x004fca000f8e00ff */
[----:B------:R1:W-:Y:S01]  /*4530*/  @P0 ATOMS.AND RZ, [UR4+0x18], R0 ;  /* 0x00001800ffff098c */ /* 0x0003e2000a800004 */
[----:B------:R-:W-:Y:S05]  /*4540*/  BRA `(.L_x_87) ;  /* 0x0000000000147947 */ /* 0x000fea0003800000 */
.L_x_86:
[----:B------:R-:W-:Y:S02]  /*4550*/  MOV R2, 0x4570 ;  /* 0x0000457000027802 */ /* 0x000fe40000000f00 */
[----:B-1---5:R-:W-:Y:S05]  /*4560*/  CALL.REL.NOINC `($__internal_0_$__cuda_sm10x_tcgen05_guardrail_trap_col_being_dealloced_not_returned_by_alloc) ;  /* 0x0000007000dc7944 */ /* 0x022fea0003c00000 */
[----:B------:R-:W-:Y:S05]  /*4570*/  BRA `(.L_x_87) ;  /* 0x0000000000087947 */ /* 0x000fea0003800000 */
.L_x_85:
[----:B------:R-:W-:Y:S02]  /*4580*/  MOV R2, 0x45a0 ;  /* 0x000045a000027802 */ /* 0x000fe40000000f00 */
[----:B-1---5:R-:W-:Y:S05]  /*4590*/  CALL.REL.NOINC `($__internal_2_$__cuda_sm10x_tcgen05_guardrail_trap_unallocated_columns_being_dealloced) ;  /* 0x0000007000e87944 */ /* 0x022fea0003c00000 */
.L_x_87:
[----:B------:R-:W-:Y:S01]  /*45a0*/  NOP ;  /* 0x0000000000007918 */ /* 0x000fe20000000000 */
[----:B-1----:R-:W-:Y:S05]  /*45b0*/  EXIT ;  /* 0x000000000000794d */ /* 0x002fea0003800000 */
.L_x_69:
[----:B------:R-:W-:-:S09]  /*45c0*/  UISETP.NE.OR UP0, UPT, UR5, 0x3, !UP3 ;  /* 0x000000030500788c */ /* 0x000fd2000df05670 */
[----:B------:R-:W-:Y:S05]  /*45d0*/  BRA.U UP0, `(.L_x_88) ;  /* 0x0000001100707547 */ /* 0x000fea000b800000 */
[----:B------:R-:W1:Y:S01]  /*45e0*/  LDCU.64 UR4, c[0x0][0x888] ;  /* 0x00011100ff0477ac */ /* 0x000e620008000a00 */
[----:B------:R-:W2:Y:S01]  /*45f0*/  LDC.64 R12, c[0x0][0x348] ;  /* 0x0000d200ff0c7b82 */ /* 0x000ea20000000a00 */
[----:B------:R-:W-:Y:S02]  /*4600*/  HFMA2 R10, -RZ, RZ, 0, 0 ;  /* 0x00000000ff0a7431 */ /* 0x000fe400000001ff */
[----:B------:R-:W-:Y:S01]  /*4610*/  IMAD.MOV.U32 R9, RZ, RZ, 0x1 ;  /* 0x00000001ff097424 */ /* 0x000fe200078e00ff */
[----:B------:R-:W3:Y:S01]  /*4620*/  LDCU UR44, c[0x0][0x370] ;  /* 0x00006e00ff2c77ac */ /* 0x000ee20008000800 */
[----:B------:R-:W-:Y:S01]  /*4630*/  IMAD.MOV.U32 R8, RZ, RZ, RZ ;  /* 0x000000ffff087224 */ /* 0x000fe200078e00ff */
[----:B------:R-:W-:Y:S01]  /*4640*/  MOV R11, 0x7800 ;  /* 0x00007800000b7802 */ /* 0x000fe20000000f00 */
[----:B------:R-:W3:Y:S01]  /*4650*/  LDCU.128 UR40, c[0x0][0xb10] ;  /* 0x00016200ff2877ac */ /* 0x000ee20008000c00 */
[----:B------:R-:W4:Y:S01]  /*4660*/  LDCU UR39, c[0x0][0x374] ;  /* 0x00006e80ff2777ac */ /* 0x000f220008000800 */
[----:B------:R-:W4:Y:S01]  /*4670*/  LDCU.64 UR30, c[0x0][0x890] ;  /* 0x00011200ff1e77ac */ /* 0x000f220008000a00 */
[----:B-1----:R-:W-:Y:S01]  /*4680*/  UISETP.NE.U32.AND UP0, UPT, UR4, URZ, UPT ;  /* 0x000000ff0400728c */ /* 0x002fe2000bf05070 */
[----:B------:R-:W1:Y:S01]  /*4690*/  LDCU UR21, c[0x0][0xb0c] ;  /* 0x00016180ff1577ac */ /* 0x000e620008000800 */
[----:B------:R-:W1:Y:S01]  /*46a0*/  LDCU UR37, c[0x0][0xb20] ;  /* 0x00016400ff2577ac */ /* 0x000e620008000800 */
[----:B------:R-:W1:Y:S01]  /*46b0*/  LDCU UR4, c[0x0][0xb30] ;  /* 0x00016600ff0477ac */ /* 0x000e620008000800 */
[----:B---3--:R-:W-:-:S02]  /*46c0*/  UIMAD.WIDE.U32 UR46, UR44, UR40, URZ ;  /* 0x000000282c2e72a5 */ /* 0x008fc4000f8e00ff */
[----:B----4-:R-:W-:Y:S02]  /*46d0*/  UIMAD.WIDE.U32 UR8, UR39, UR43, URZ ;  /* 0x0000002b270872a5 */ /* 0x010fe4000f8e00ff */
[----:B------:R-:W-:Y:S02]  /*46e0*/  UISETP.NE.AND.EX UP6, UPT, UR5, URZ, UPT, UP0 ;  /* 0x000000ff0500728c */ /* 0x000fe4000bfc5300 */
[----:B------:R-:W-:Y:S02]  /*46f0*/  UISETP.NE.AND UP0, UPT, UR13, 0x1, UPT ;  /* 0x000000010d00788c */ /* 0x000fe4000bf05270 */
[----:B------:R-:W-:Y:S01]  /*4700*/  UISETP.NE.U32.AND UP0, UPT, UR30, URZ, UPT ;  /* 0x000000ff1e00728c */ /* 0x000fe2000bf05070 */
[----:B------:R-:W-:Y:S01]  /*4710*/  UMOV UR6, 0x400 ;  /* 0x0000040000067882 */ /* 0x000fe20000000000 */
[----:B------:R-:W-:Y:S01]  /*4720*/  UMOV UR46, UR47 ;  /* 0x0000002f002e7c82 */ /* 0x000fe20008000000 */
[----:B------:R-:W-:Y:S01]  /*4730*/  UMOV UR8, UR9 ;  /* 0x0000000900087c82 */ /* 0x000fe20008000000 */
[----:B------:R-:W-:-:S02]  /*4740*/  USEL UR38, URZ, 0x1, UP4 ;  /* 0x00000001ff267887 */ /* 0x000fc4000a000000 */
[----:B------:R-:W-:Y:S02]  /*4750*/  UISETP.GE.AND UP3, UPT, UR13, 0x1, UPT ;  /* 0x000000010d00788c */ /* 0x000fe4000bf66270 */
[----:B------:R-:W-:Y:S01]  /*4760*/  UISETP.NE.AND.EX UP5, UPT, UR31, URZ, UPT, UP0 ;  /* 0x000000ff1f00728c */ /* 0x000fe2000bfa5300 */
[----:B------:R-:W-:Y:S01]  /*4770*/  UMOV UR29, URZ ;  /* 0x000000ff001d7c82 */ /* 0x000fe20008000000 */
[----:B------:R-:W-:Y:S01]  /*4780*/  UPLOP3.LUT UP1, UPT, UPT, UPT, UPT, 0x40, 0x4 ;  /* 0x000000000004789c */ /* 0x000fe20003f2e870 */
[----:B------:R-:W3:Y:S01]  /*4790*/  LDCU.64 UR14, c[0x0][0xb28] ;  /* 0x00016500ff0e77ac */ /* 0x000ee20008000a00 */
[----:B------:R-:W-:Y:S02]  /*47a0*/  ULEA UR6, UR7, UR6, 0x18 ;  /* 0x0000000607067291 */ /* 0x000fe4000f8ec0ff */
[----:B-1----:R-:W-:Y:S02]  /*47b0*/  UISETP.NE.AND UP3, UPT, UR21, 0x1, UPT ;  /* 0x000000011500788c */ /* 0x002fe4000bf65270 */
[----:B------:R-:W-:-:S02]  /*47c0*/  USHF.R.U32.HI UR46, URZ, UR41, UR46 ;  /* 0x00000029ff2e7299 */ /* 0x000fc4000801162e */
[----:B------:R-:W-:Y:S02]  /*47d0*/  USHF.R.U32.HI UR45, URZ, UR37, UR8 ;  /* 0x00000025ff2d7299 */ /* 0x000fe40008011608 */
[----:B------:R-:W-:Y:S02]  /*47e0*/  UISETP.NE.AND UP0, UPT, UR42, 0x1, UPT ;  /* 0x000000012a00788c */ /* 0x000fe4000bf05270 */
[----:B--2---:R-:W-:-:S11]  /*47f0*/  UISETP.NE.AND UP4, UPT, UR4, 0x1, UPT ;  /* 0x000000010400788c */ /* 0x004fd6000bf85270 */
.L_x_96:
[----:B------:R-:W-:Y:S02]  /*4800*/  LEA R2, R8, UR6, 0x3 ;  /* 0x0000000608027c11 */ /* 0x000fe4000f8e18ff */
[----:B------:R-:W-:Y:S02]  /*4810*/  SHF.L.U32 R0, R10, 0x1f, RZ ;  /* 0x0000001f0a007819 */ /* 0x000fe400000006ff */
[----:B------:R-:W-:Y:S02]  /*4820*/  LEA R4, R8, UR6, 0x4 ;  /* 0x0000000608047c11 */ /* 0x000fe4000f8e20ff */
[----:B------:R-:W1:Y:S02]  /*4830*/  SYNCS.PHASECHK.TRANS64.TRYWAIT P0, [R2+URZ+0x140], R0 ;  /* 0x00014000020075a7 */ /* 0x000e6400080011ff */
[----:B-12---:R-:W-:Y:S05]  /*4840*/  @!P0 BRA `(.L_x_89) ;  /* 0x0000006c008c8947 */ /* 0x006fea0003800000 */
.L_x_190:
        /* <DEDUP_REMOVED lines=8> */
[----:B--2---:R-:W-:Y:S11]  /*48d0*/  LOP3.LUT P0, RZ, R6, 0x1, RZ, 0xc0, !PT ;  /* 0x0000000106ff7812 */ /* 0x004ff6000780c0ff */
[----:B------:R-:W-:Y:S02]  /*48e0*/  @!UPT UIADD3 URZ, UPT, UPT, URZ, URZ, URZ ;  /* 0x000000fffffff290 */ /* 0x000fe4000fffe0ff */
[----:B----4-:R-:W-:Y:S01]  /*48f0*/  VOTEU.ANY UP3, P0 ;  /* 0x0000000000ff7886 */ /* 0x010fe20000060100 */
[----:B------:R-:W-:Y:S11]  /*4900*/  PLOP3.LUT P0, PT, PT, PT, UP3, 0x80, 0x8 ;  /* 0x000000000008781c */ /* 0x000ff60003f0f038 */
[----:B------:R-:W-:Y:S02]  /*4910*/  @!UPT UIADD3 URZ, UPT, UPT, URZ, URZ, URZ ;  /* 0x000000fffffff290 */ /* 0x000fe4000fffe0ff */
[----:B-1----:R-:W-:Y:S02]  /*4920*/  @P0 SHF.R.U32.HI R0, RZ, 0x10, R5 ;  /* 0x00000010ff000819 */ /* 0x002fe40000011605 */
[----:B------:R-:W-:Y:S02]  /*4930*/  @P0 MOV R3, R4 ;  /* 0x0000000400030202 */ /* 0x000fe40000000f00 */
[----:B------:R-:W-:Y:S01]  /*4940*/  @P0 R2UR UR4, R0 ;  /* 0x00000000000402ca */ /* 0x000fe200000e0000 */
[----:B------:R-:W-:Y:S01]  /*4950*/  VIADD R0, R2, 0x150 ;  /* 0x0000015002007836 */ /* 0x000fe20000000000 */
[----:B------:R-:W-:Y:S02]  /*4960*/  @P0 LOP3.LUT R4, R5, 0xffff, RZ, 0xc0, !PT ;  /* 0x0000ffff05040812 */ /* 0x000fe400078ec0ff */
[----:B------:R-:W-:Y:S02]  /*4970*/  @P0 R2UR UR8, R3 ;  /* 0x00000000030802ca */ /* 0x000fe400000e0000 */
[----:B------:R-:W-:Y:S02]  /*4980*/  PRMT R0, RZ, 0x654, R0 ;  /* 0x00000654ff007816 */ /* 0x000fe40000000000 */
[----:B------:R-:W-:Y:S02]  /*4990*/  @P0 R2UR UR5, R4 ;  /* 0x00000000040502ca */ /* 0x000fe400000e0000 */
[----:B------:R1:W-:Y:S03]  /*49a0*/  SYNCS.ARRIVE.TRANS64.RED.A1T0 RZ, [R0+URZ], RZ ;  /* 0x000000ff00ff79a7 */ /* 0x0003e600081004ff */
[----:B------:R-:W-:Y:S04]  /*49b0*/  @UP3 UMOV UR47, UR4 ;  /* 0x00000004002f3c82 */ /* 0x000fe80008000000 */
[----:B------:R-:W-:Y:S04]  /*49c0*/  @UP3 UMOV UR23, UR8 ;  /* 0x0000000800173c82 */ /* 0x000fe80008000000 */
[----:B------:R-:W-:Y:S01]  /*49d0*/  @UP3 UMOV UR22, UR5 ;  /* 0x0000000500163c82 */ /* 0x000fe20008000000 */
[----:B------:R-:W-:Y:S05]  /*49e0*/  BRA.U !UP0, `(.L_x_90) ;  /* 0x0000000108c07547 */ /* 0x000fea000b800000 */
[----:B------:R-:W-:Y:S02]  /*49f0*/  UP2UR UR10, UPR, URZ, 0x4 ;  /* 0x00000004ff0a7883 */ /* 0x000fe40008000000 */
[----:B------:R-:W-:Y:S02]  /*4a00*/  UISETP.NE.AND UP2, UPT, UR42, 0x1, UPT ;  /* 0x000000012a00788c */ /* 0x000fe4000bf45270 */
[----:B------:R-:W-:Y:S02]  /*4a10*/  UISETP.NE.AND UP0, UPT, UR21, 0x1, UPT ;  /* 0x000000011500788c */ /* 0x000fe4000bf05270 */
[----:B------:R-:W-:Y:S02]  /*4a20*/  USEL UR4, UR39, UR45, !UP2 ;  /* 0x0000002d27047287 */ /* 0x000fe4000d000000 */
[----:B------:R-:W-:Y:S02]  /*4a30*/  UP2UR UR18, UPR, URZ, 0x2 ;  /* 0x00000002ff127883 */ /* 0x000fe40008000000 */
[----:B------:R-:W-:Y:S02]  /*4a40*/  UISETP.NE.AND UP1, UPT, UR13, 0x1, UPT ;  /* 0x000000010d00788c */ /* 0x000fe4000bf25270 */
[----:B------:R-:W-:Y:S02]  /*4a50*/  UIMAD.WIDE.U32 UR32, UR22, UR43, URZ ;  /* 0x0000002b162072a5 */ /* 0x000fe4000f8e00ff */
[----:B------:R-:W-:Y:S02]  /*4a60*/  USEL UR9, UR44, UR46, !UP0 ;  /* 0x0000002e2c097287 */ /* 0x000fe4000c000000 */
[----:B---3--:R-:W-:Y:S02]  /*4a70*/  UIMAD.WIDE.U32 UR24, UR4, UR14, URZ ;  /* 0x0000000e041872a5 */ /* 0x008fe4000f8e00ff */
[----:B------:R-:W-:Y:S02]  /*4a80*/  UIMAD.WIDE.U32 UR26, UR23, UR40, URZ ;  /* 0x00000028171a72a5 */ /* 0x000fe4000f8e00ff */
[----:B------:R-:W-:Y:S01]  /*4a90*/  UIMAD.WIDE.U32 UR16, UR9, UR14, URZ ;  /* 0x0000000e091072a5 */ /* 0x000fe2000f8e00ff */
[----:B------:R-:W-:Y:S02]  /*4aa0*/  UMOV UR11, UR33 ;  /* 0x00000021000b7c82 */ /* 0x000fe40008000000 */
[----:B------:R-:W-:Y:S01]  /*4ab0*/  UMOV UR8, UR25 ;  /* 0x0000001900087c82 */ /* 0x000fe20008000000 */
[----:B------:R-:W-:Y:S02]  /*4ac0*/  USHF.R.U32.HI UR11, URZ, UR37, UR11 ;  /* 0x00000025ff0b7299 */ /* 0x000fe4000801160b */
[----:B------:R-:W-:Y:S02]  /*4ad0*/  @UP1 USHF.R.U32.HI UR4, URZ, UR15, UR8 ;  /* 0x0000000fff041299 */ /* 0x000fe40008011608 */
[----:B------:R-:W-:Y:S02]  /*4ae0*/  USEL UR8, UR22, UR11, !UP2 ;  /* 0x0000000b16087287 */ /* 0x000fe4000d000000 */
[----:B------:R-:W-:Y:S02]  /*4af0*/  UIMAD UR4, UR13, UR4, URZ ;  /* 0x000000040d0472a4 */ /* 0x000fe4000f8e02ff */
[----:B------:R-:W-:Y:S01]  /*4b00*/  UISETP.NE.AND UP2, UPT, UR10, URZ, UPT ;  /* 0x000000ff0a00728c */ /* 0x000fe2000bf45270 */
[----:B------:R-:W-:Y:S01]  /*4b10*/  UMOV UR5, UR27 ;  /* 0x0000001b00057c82 */ /* 0x000fe20008000000 */
[----:B------:R-:W-:Y:S01]  /*4b20*/  UMOV UR16, UR17 ;  /* 0x0000001100107c82 */ /* 0x000fe20008000000 */
[----:B------:R-:W-:Y:S02]  /*4b30*/  USHF.R.U32.HI UR5, URZ, UR41, UR5 ;  /* 0x00000029ff057299 */ /* 0x000fe40008011605 */
[----:B------:R-:W-:Y:S02]  /*4b40*/  @UP1 USHF.R.U32.HI UR9, URZ, UR15, UR16 ;  /* 0x0000000fff091299 */ /* 0x000fe40008011610 */
[----:B------:R-:W-:Y:S02]  /*4b50*/  USEL UR5, UR23, UR5, !UP0 ;  /* 0x0000000517057287 */ /* 0x000fe4000c000000 */
[----:B------:R-:W-:Y:S02]  /*4b60*/  UIMAD.WIDE.U32 UR16, UR8, UR14, URZ ;  /* 0x0000000e081072a5 */ /* 0x000fe4000f8e00ff */
[----:B------:R-:W-:Y:S02]  /*4b70*/  UIMAD UR10, UR13, UR9, URZ ;  /* 0x000000090d0a72a4 */ /* 0x000fe4000f8e02ff */
[----:B------:R-:W-:Y:S03]  /*4b80*/  UISETP.GE.AND UP0, UPT, UR8, UR4, UPT ;  /* 0x000000040800728c */ /* 0x000fe6000bf06270 */
[----:B------:R-:W-:Y:S01]  /*4b90*/  UMOV UR4, UR17 ;  /* 0x0000001100047c82 */ /* 0x000fe20008000000 */
[----:B------:R-:W-:Y:S02]  /*4ba0*/  UISETP.GE.OR UP0, UPT, UR5, UR10, UP0 ;  /* 0x0000000a0500728c */ /* 0x000fe40008706670 */
[----:B------:R-:W-:Y:S02]  /*4bb0*/  USHF.R.U32.HI UR4, URZ, UR15, UR4 ;  /* 0x0000000fff047299 */ /* 0x000fe40008011604 */
[----:B------:R-:W-:Y:S02]  /*4bc0*/  UIMAD.WIDE.U32 UR10, UR5, UR14, URZ ;  /* 0x0000000e050a72a5 */ /* 0x000fe4000f8e00ff */
[----:B------:R-:W-:Y:S04]  /*4bd0*/  USEL UR12, UR8, UR4, !UP1 ;  /* 0x00000004080c7287 */ /* 0x000fe8000c800000 */
[----:B------:R-:W-:Y:S01]  /*4be0*/  UIADD3 UR16, UPT, UPT, -UR12, URZ, URZ ;  /* 0x000000ff0c107290 */ /* 0x000fe2000fffe1ff */
[----:B------:R-:W-:Y:S02]  /*4bf0*/  @!UP0 UMOV UR4, UR11 ;  /* 0x0000000b00048c82 */ /* 0x000fe40008000000 */
[----:B------:R-:W-:Y:S02]  /*4c00*/  @!UP0 USHF.R.U32.HI UR4, URZ, UR15, UR4 ;  /* 0x0000000fff048299 */ /* 0x000fe40008011604 */
[----:B------:R-:W-:Y:S02]  /*4c10*/  UIMAD UR10, UR13, UR16, UR8 ;  /* 0x000000100d0a72a4 */ /* 0x000fe4000f8e0208 */
[----:B------:R-:W-:Y:S02]  /*4c20*/  @!UP0 USEL UR4, UR5, UR4, !UP1 ;  /* 0x0000000405048287 */ /* 0x000fe4000c800000 */
[----:B------:R-:W-:Y:S02]  /*4c30*/  UISETP.NE.AND UP1, UPT, UR18, URZ, UPT ;  /* 0x000000ff1200728c */ /* 0x000fe4000bf25270 */
[----:B------:R-:W-:Y:S02]  /*4c40*/  @!UP0 UIMAD UR10, UR9, UR10, UR4 ;  /* 0x0000000a090a82a4 */ /* 0x000fe4000f8e0204 */
[----:B------:R-:W-:Y:S02]  /*4c50*/  @!UP0 UIADD3 UR11, UPT, UPT, UR12, -UR4, URZ ;  /* 0x800000040c0b8290 */ /* 0x000fe4000fffe0ff */
[----:B------:R-:W-:Y:S02]  /*4c60*/  UIADD3 UR9, UPT, UPT, -UR5, URZ, URZ ;  /* 0x000000ff05097290 */ /* 0x000fe4000fffe1ff */
[----:B------:R-:W-:Y:S02]  /*4c70*/  UIADD3 UR4, UPT, UPT, -UR8, URZ, URZ ;  /* 0x000000ff08047290 */ /* 0x000fe4000fffe1ff */
[----:B------:R-:W-:Y:S02]  /*4c80*/  @!UP0 UIMAD UR8, UR11, UR13, UR5 ;  /* 0x0000000d0b0882a4 */ /* 0x000fe4000f8e0205 */
[----:B------:R-:W-:Y:S02]  /*4c90*/  UIMAD UR23, UR21, UR9, UR23 ;  /* 0x00000009151772a4 */ /* 0x000fe4000f8e0217 */
[----:B------:R-:W-:Y:S01]  /*4ca0*/  UIMAD UR22, UR42, UR4, UR22 ;  /* 0x000000042a1672a4 */ /* 0x000fe2000f8e0216 */
[----:B------:R-:W-:Y:S02]  /*4cb0*/  @!UP0 UMOV UR5, UR10 ;  /* 0x0000000a00058c82 */ /* 0x000fe40008000000 */
[----:B------:R-:W-:Y:S02]  /*4cc0*/  UIMAD UR23, UR5, UR21, UR23 ;  /* 0x00000015051772a4 */ /* 0x000fe4000f8e0217 */
[----:B------:R-:W-:Y:S11]  /*4cd0*/  UIMAD UR22, UR8, UR42, UR22 ;  /* 0x0000002a081672a4 */ /* 0x000ff6000f8e0216 */
[----:B------:R-:W-:Y:S01]  /*4ce0*/  @!UPT UIADD3 URZ, UPT, UPT, URZ, URZ, URZ ;  /* 0x000000fffffff290 */ /* 0x000fe2000fffe0ff */
.L_x_90:
[----:B------:R-:W2:Y:S01]  /*4cf0*/  @!UP4 LDCU.128 UR8, c[0x0][0xb10] ;  /* 0x00016200ff08c7ac */ /* 0x000ea20008000c00 */
[----:B------:R-:W-:Y:S04]  /*4d00*/  ISETP.NE.U32.AND P0, PT, RZ, UR30, PT ;  /* 0x0000001eff007c0c */ /* 0x000fe8000bf05070 */
[----:B------:R-:W-:Y:S01]  /*4d10*/  ISETP.NE.AND.EX P0, PT, RZ, UR31, PT, P0 ;  /* 0x0000001fff007c0c */ /* 0x000fe2000bf05300 */
[----:B------:R-:W4:Y:S01]  /*4d20*/  @!UP4 LDCU UR5, c[0x0][0xb0c] ;  /* 0x00016180ff05c7ac */ /* 0x000f220008000800 */
[----:B--2---:R-:W-:Y:S07]  /*4d30*/  UIMAD.WIDE.U32 UR16, UR23, UR8, URZ ;  /* 0x00000008171072a5 */ /* 0x004fee000f8e00ff */
[----:B------:R-:W-:Y:S01]  /*4d40*/  @!UP4 UMOV UR4, UR17 ;  /* 0x000000110004cc82 */ /* 0x000fe20008000000 */
[----:B----4-:R-:W-:Y:S02]  /*4d50*/  @!UP4 UISETP.NE.AND UP0, UPT, UR5, 0x1, UPT ;  /* 0x000000010500c88c */ /* 0x010fe4000bf05270 */
[----:B------:R-:W-:Y:S02]  /*4d60*/  @!UP4 USHF.R.U32.HI UR4, URZ, UR9, UR4 ;  /* 0x00000009ff04c299 */ /* 0x000fe40008011604 */
[----:B------:R-:W-:Y:S02]  /*4d70*/  UIMAD.WIDE.U32 UR16, UR22, UR11, URZ ;  /* 0x0000000b161072a5 */ /* 0x000fe4000f8e00ff */
[----:B------:R-:W-:Y:S02]  /*4d80*/  @!UP4 USEL UR8, UR23, UR4, !UP0 ;  /* 0x000000041708c287 */ /* 0x000fe4000c000000 */
[----:B------:R-:W-:Y:S03]  /*4d90*/  @!UP4 UISETP.NE.AND UP0, UPT, UR10, 0x1, UPT ;  /* 0x000000010a00c88c */ /* 0x000fe6000bf05270 */
[----:B------:R-:W-:Y:S02]  /*4da0*/  @!UP4 UMOV UR9, UR17 ;  /* 0x000000110009cc82 */ /* 0x000fe40008000000 */
[----:B------:R-:W2:Y:S02]  /*4db0*/  @!UP4 LDCU UR4, c[0x0][0xb20] ;  /* 0x00016400ff04c7ac */ /* 0x000ea40008000800 */
[----:B--2---:R-:W-:Y:S04]  /*4dc0*/  @!UP4 USHF.R.U32.HI UR4, URZ, UR4, UR9 ;  /* 0x00000004ff04c299 */ /* 0x004fe80008011609 */
[----:B------:R-:W-:Y:S04]  /*4dd0*/  @!UP4 USEL UR9, UR22, UR4, !UP0 ;  /* 0x000000041609c287 */ /* 0x000fe8000c000000 */
[----:B------:R-:W-:Y:S02]  /*4de0*/  @!UP4 UIADD3 UR4, UPT, UPT, -UR8, UR9, URZ ;  /* 0x000000090804c290 */ /* 0x000fe4000fffe1ff */
[----:B------:R-:W-:Y:S02]  /*4df0*/  @!UP4 UIADD3 UR8, UPT, UPT, UR8, -UR9, URZ ;  /* 0x800000090808c290 */ /* 0x000fe4000fffe0ff */
[----:B------:R-:W-:Y:S02]  /*4e00*/  @!UP4 UIMAD UR23, UR4, UR5, UR23 ;  /* 0x000000050417c2a4 */ /* 0x000fe4000f8e0217 */
[----:B------:R-:W-:Y:S01]  /*4e10*/  @!UP4 UIMAD UR22, UR8, UR10, UR22 ;  /* 0x0000000a0816c2a4 */ /* 0x000fe2000f8e0216 */
[----:B------:R-:W-:Y:S11]  /*4e20*/  BRA.U UP1, `(.L_x_91) ;  /* 0x0000000101107547 */ /* 0x000ff6000b800000 */
[----:B-1----:R-:W-:Y:S04]  /*4e30*/  MOV R0, UR38 ;  /* 0x0000002600007c02 */ /* 0x002fe80008000f00 */
[----:B------:R-:W-:Y:S04]  /*4e40*/  SHF.L.U32 R0, R0, 0x1f, RZ ;  /* 0x0000001f00007819 */ /* 0x000fe800000006ff */
[----:B------:R-:W1:Y:S02]  /*4e50*/  SYNCS.PHASECHK.TRANS64.TRYWAIT P1, [UR6+0x138], R0 ;  /* 0x00013800ff0075a7 */ /* 0x000e640008021106 */
[----:B-1----:R-:W-:Y:S05]  /*4e60*/  @!P1 BRA `(.L_x_92) ;  /* 0x0000006800189947 */ /* 0x002fea0003800000 */
.L_x_91:
[----:B------:R-:W-:Y:S05]  /*4e70*/  BRA.U !UP5, `(.L_x_93) ;  /* 0x000000010d347547 */ /* 0x000fea000b800000 */
[----:B------:R-:W-:Y:S01]  /*4e80*/  UPLOP3.LUT UP2, UPT, UPT, UPT, UP6, 0x80, 0x8 ;  /* 0x000000000008789c */ /* 0x000fe20003f4f060 */
[----:B-1----:R-:W-:Y:S02]  /*4e90*/  HFMA2 R0, -RZ, RZ, 0, 5.9604644775390625e-08 ;  /* 0x00000001ff007431 */ /* 0x002fe400000001ff */
[----:B------:R-:W-:Y:S03]  /*4ea0*/  IMAD.MOV.U32 R248, RZ, RZ, 0x1 ;  /* 0x00000001fff87424 */ /* 0x000fe600078e00ff */
[----:B------:R-:W-:Y:S05]  /*4eb0*/  PLOP3.LUT P1, PT, PT, PT, UP2, 0x80, 0x8 ;  /* 0x000000000008781c */ /* 0x000fea0003f2f028 */
[----:B------:R-:W1:Y:S01]  /*4ec0*/  @UP2 LDCU.64 UR8, c[0x0][0x888] ;  /* 0x00011100ff0827ac */ /* 0x000e620008000a00 */
[----:B------:R-:W-:Y:S07]  /*4ed0*/  @UP2 UIMAD UR4, UR36, UR30, URZ ;  /* 0x0000001e240422a4 */ /* 0x000fee000f8e02ff */
[----:B------:R-:W-:Y:S01]  /*4ee0*/  @!P1 PRMT R248, R0, 0x7610, R248 ;  /* 0x0000761000f89816 */ /* 0x000fe200000000f8 */
[----:B-1----:R-:W-:Y:S03]  /*4ef0*/  @UP2 UIMAD.WIDE UR8, UR4, 0x4, UR8 ;  /* 0x00000004040828a5 */ /* 0x002fe6000f8e0208 */
[----:B------:R-:W1:Y:S03]  /*4f00*/  @!UP2 LDCU UR4, c[0x0][0x880] ;  /* 0x00011000ff04a7ac */ /* 0x000e660008000800 */
[----:B------:R-:W-:Y:S01]  /*4f10*/  IMAD.U32 R2, RZ, RZ, UR8 ;  /* 0x00000008ff027e24 */ /* 0x000fe2000f8e00ff */
[----:B------:R-:W-:Y:S05]  /*4f20*/  MOV R3, UR9 ;  /* 0x0000000900037c02 */ /* 0x000fea0008000f00 */
[----:B-----5:R2:W5:Y:S02]  /*4f30*/  @P1 LDG.E R137, desc[UR52][R2.64] ;  /* 0x0000003402891981 */ /* 0x020564000c1e1900 */
[----:B-12---:R-:W-:Y:S07]  /*4f40*/  @!P1 IMAD.U32 R137, RZ, RZ, UR4 ;  /* 0x00000004ff899e24 */ /* 0x006fee000f8e00ff */
.L_x_93:
[----:B-----5:R-:W-:Y:S01]  /*4f50*/  @!P0 FSETP.EQ.AND P1, PT, R137, RZ, PT ;  /* 0x000000ff8900820b */ /* 0x020fe20003f22000 */
[----:B------:R-:W-:Y:S01]  /*4f60*/  @!UPT UIADD3 URZ, UPT, UPT, URZ, URZ, URZ ;  /* 0x000000fffffff290 */ /* 0x000fe2000fffe0ff */
[----:B------:R-:W-:Y:S11]  /*4f70*/  @!P0 BRA `(.L_x_94) ;  /* 0x0000000000148947 */ /* 0x000ff60003800000 */
[----:B------:R-:W-:Y:S02]  /*4f80*/  LOP3.LUT P0, RZ, R248, 0xff, RZ, 0xc0, !PT ;  /* 0x000000fff8ff7812 */ /* 0x000fe4000780c0ff */
[----:B------:R-:W-:Y:S04]  /*4f90*/  PLOP3.LUT P1, PT, PT, PT, UP2, 0x80, 0x8 ;  /* 0x000000000008781c */ /* 0x000fe80003f2f028 */
[----:B------:R-:W-:Y:S07]  /*4fa0*/  PLOP3.LUT P1, PT, P1, PT, PT, 0x8, 0x80 ;  /* 0x000000000080781c */ /* 0x000fee0000f2e170 */
[----:B------:R-:W-:Y:S11]  /*4fb0*/  @P0 FSETP.EQ.AND P1, PT, R137, RZ, PT ;  /* 0x000000ff8900020b */ /* 0x000ff60003f22000 */
[----:B------:R-:W-:Y:S02]  /*4fc0*/  @!UPT UIADD3 URZ, UPT, UPT, URZ, URZ, URZ ;  /* 0x000000fffffff290 */ /* 0x000fe4000fffe0ff */
.L_x_94:
[----:B------:R-:W-:Y:S01]  /*4fd0*/  ULEA UR5, UR29, UR6, 0x3 ;  /* 0x000000061d057291 */ /* 0x000fe2000f8e18ff */
[----:B-1----:R-:W-:Y:S02]  /*4fe0*/  SHF.L.U32 R0, R9, 0x1f, RZ ;  /* 0x0000001f09007819 */ /* 0x002fe400000006ff */
[----:B------:R-:W-:Y:S01]  /*4ff0*/  ELECT P0, URZ, PT ;  /* 0x0000000000ff782f */ /* 0x000fe20003800000 */
[----:B------:R-:W-:Y:S05]  /*5000*/  VIADD R4, R8, 0x1 ;  /* 0x0000000108047836 */ /* 0x000fea0000000000 */
[----:B------:R-:W1:Y:S02]  /*5010*/  SYNCS.PHASECHK.TRANS64.TRYWAIT P2, [UR5+0x120], R0 ;  /* 0x00012000ff0075a7 */ /* 0x000e640008041105 */
[----:B-1----:R-:W-:Y:S05]  /*5020*/  @!P2 BRA `(.L_x_95) ;  /* 0x0000006400c0a947 */ /* 0x002fea0003800000 */
.L_x_193:
[----:B------:R-:W-:Y:S01]  /*5030*/  PLOP3.LUT P0, PT, P1, P0, PT, 0xf2, 0x2f ;  /* 0x00000000002f781c */ /* 0x000fe20000f01e72 */
[----:B------:R-:W-:Y:S01]  /*5040*/  UIADD3 UR33, UPT, UPT, UR5, 0x110, URZ ;  /* 0x0000011005217890 */ /* 0x000fe2000fffe0ff */
[----:B------:R-:W-:Y:S01]  /*5050*/  UMOV UR20, UR36 ;  /* 0x0000002400147c82 */ /* 0x000fe20008000000 */
[----:B------:R-:W-:Y:S01]  /*5060*/  UMOV UR28, UR36 ;  /* 0x00000024001c7c82 */ /* 0x000fe20008000000 */
[----:B------:R-:W-:Y:S04]  /*5070*/  UMOV UR12, UR36 ;  /* 0x00000024000c7c82 */ /* 0x000fe80008000000 */
[----:B------:R-:W-:Y:S01]  /*5080*/  UMOV UR17, UR33 ;  /* 0x0000002100117c82 */ /* 0x000fe20008000000 */
[----:B------:R-:W-:Y:S01]  /*5090*/  UMOV UR25, UR33 ;  /* 0x0000002100197c82 */ /* 0x000fe20008000000 */
[----:B------:R-:W-:Y:S03]  /*50a0*/  UMOV UR9, UR33 ;  /* 0x0000002100097c82 */ /* 0x000fe60008000000 */
[----:B-1----:R-:W-:Y:S01]  /*50b0*/  @!P0 IADD3 R0, P1, PT, R12, 0x580, RZ ;  /* 0x000005800c008810 */ /* 0x002fe20007f3e0ff */
[----:B------:R-:W-:Y:S01]  /*50c0*/  VOTEU.ALL UP0, P0 ;  /* 0x0000000000ff7886 */ /* 0x000fe20000000000 */
[----:B------:R-:W-:Y:S02]  /*50d0*/  VOTEU.ALL UP1, P0 ;  /* 0x0000000000ff7886 */ /* 0x000fe40000020000 */
[----:B------:R-:W-:Y:S01]  /*50e0*/  @!P0 R2UR UR8, R0 ;  /* 0x00000000000882ca */ /* 0x000fe200000e0000 */
[----:B------:R-:W-:Y:S01]  /*50f0*/  @!P0 IMAD.X R2, RZ, RZ, R13, P1 ;  /* 0x000000ffff028224 */ /* 0x000fe200008e060d */
[----:B------:R-:W-:Y:S01]  /*5100*/  @!UP0 USHF.L.U32 UR35, UR55, 0x6, URZ ;  /* 0x0000000637238899 */ /* 0x000fe200080006ff */
[----:B------:R-:W-:Y:S01]  /*5110*/  ISETP.NE.AND P1, PT, R4, 0x2, PT ;  /* 0x000000020400780c */ /* 0x000fe20003f25270 */
[----:B------:R-:W-:Y:S02]  /*5120*/  @!UP0 UIMAD UR34, UR54, 0xf0, URZ ;  /* 0x000000f0362288a4 */ /* 0x000fe4000f8e02ff */
[----:B------:R-:W-:Y:S01]  /*5130*/  @!P0 R2UR UR4, R2 ;  /* 0x00000000020482ca */ /* 0x000fe200000e0000 */
[----:B------:R-:W-:Y:S01]  /*5140*/  UMOV UR54, 0x0 ;  /* 0x0000000000367882 */ /* 0x000fe20000000000 */
[----:B------:R-:W-:Y:S01]  /*5150*/  UMOV UR55, 0x10000000 ;  /* 0x1000000000377882 */ /* 0x000fe20000000000 */
[----:B------:R-:W-:Y:S01]  /*5160*/  @!UP0 UIADD3 UR18, UPT, UPT, UR34, 0x10, URZ ;  /* 0x0000001022128890 */ /* 0x000fe2000fffe0ff */
[----:B------:R-:W-:Y:S01]  /*5170*/  SEL R0, RZ, 0x1, P1 ;  /* 0x00000001ff007807 */ /* 0x000fe20000800000 */
[----:B------:R-:W-:Y:S01]  /*5180*/  UMOV UR19, UR35 ;  /* 0x0000002300137c82 */ /* 0x000fe20008000000 */
[----:B------:R-:W-:Y:S01]  /*5190*/  @!UP0 UIADD3 UR26, UPT, UPT, UR34, 0x20, URZ ;  /* 0x00000020221a8890 */ /* 0x000fe2000fffe0ff */
[----:B------:R-:W-:Y:S01]  /*51a0*/  IMAD.U32 R2, RZ, RZ, UR8 ;  /* 0x00000008ff027e24 */ /* 0x000fe2000f8e00ff */
[----:B------:R-:W-:Y:S01]  /*51b0*/  UMOV UR27, UR35 ;  /* 0x00000023001b7c82 */ /* 0x000fe20008000000 */
[----:B------:R-:W-:Y:S01]  /*51c0*/  @!UP0 UIADD3 UR10, UPT, UPT, UR34, 0x30, URZ ;  /* 0x00000030220a8890 */ /* 0x000fe2000fffe0ff */
[----:B------:R-:W-:Y:S01]  /*51d0*/  LOP3.LUT R10, R10, R0, RZ, 0x3c, !PT ;  /* 0x000000000a0a7212 */ /* 0x000fe200078e3cff */
[----:B------:R-:W-:Y:S01]  /*51e0*/  UMOV UR11, UR35 ;  /* 0x00000023000b7c82 */ /* 0x000fe20008000000 */
[----:B------:R-:W-:Y:S01]  /*51f0*/  @!P0 R2UR UR50, R2 ;  /* 0x00000000023282ca */ /* 0x000fe200000e0000 */
[----:B------:R-:W-:Y:S01]  /*5200*/  IMAD.U32 R3, RZ, RZ, UR4 ;  /* 0x00000004ff037e24 */ /* 0x000fe2000f8e00ff */
[----:B------:R-:W-:Y:S01]  /*5210*/  @!UP0 UIMAD UR4, UR29, 0x7800, UR6 ;  /* 0x000078001d0488a4 */ /* 0x000fe2000f8e0206 */
[----:B------:R-:W-:Y:S01]  /*5220*/  SEL R8, R4, RZ, P1 ;  /* 0x000000ff04087207 */ /* 0x000fe20000800000 */
[----:B------:R-:W-:Y:S02]  /*5230*/  UIADD3 UR29, UPT, UPT, UR29, 0x1, URZ ;  /* 0x000000011d1d7890 */ /* 0x000fe4000fffe0ff */
[----:B------:R-:W-:Y:S01]  /*5240*/  @!P0 R2UR UR51, R3 ;  /* 0x00000000033382ca */ /* 0x000fe200000e0000 */
[----:B------:R-:W-:Y:S02]  /*5250*/  @!UP0 UIADD3 UR32, UPT, UPT, UR4, 0x200, URZ ;  /* 0x0000020004208890 */ /* 0x000fe4000fffe0ff */
[----:B------:R-:W-:Y:S02]  /*5260*/  @!UP0 UIADD3 UR16, UPT, UPT, UR4, 0xa00, URZ ;  /* 0x00000a0004108890 */ /* 0x000fe4000fffe0ff */
[----:B------:R-:W-:Y:S02]  /*5270*/  @!UP0 UIADD3 UR24, UPT, UPT, UR4, 0x1200, URZ ;  /* 0x0000120004188890 */ /* 0x000fe4000fffe0ff */
[----:B------:R-:W-:Y:S06]  /*5280*/  @!UP0 UIADD3 UR8, UPT, UPT, UR4, 0x1a00, URZ ;  /* 0x00001a0004088890 */ /* 0x000fec000fffe0ff */
[----:B------:R1:W-:Y:S01]  /*5290*/  @!UP1 UTMALDG.3D [UR32], [UR50], desc[UR54] ;  /* 0x00003620320095b4 */ /* 0x0003e20008011000 */
[----:B------:R-:W-:Y:S05]  /*52a0*/  VOTEU.ALL UP1, P0 ;  /* 0x0000000000ff7886 */ /* 0x000fea0000020000 */
[----:B------:R2:W-:Y:S01]  /*52b0*/  @!UP1 UTMALDG.3D [UR16], [UR50], desc[UR54] ;  /* 0x00003610320095b4 */ /* 0x0005e20008011000 */
[----:B------:R-:W-:Y:S05]  /*52c0*/  VOTEU.ALL UP1, P0 ;  /* 0x0000000000ff7886 */ /* 0x000fea0000020000 */
[----:B------:R4:W-:Y:S01]  /*52d0*/  @!UP1 UTMALDG.3D [UR24], [UR50], desc[UR54] ;  /* 0x00003618320095b4 */ /* 0x0009e20008011000 */
[----:B------:R-:W-:Y:S05]  /*52e0*/  VOTEU.ALL UP1, P0 ;  /* 0x0000000000ff7886 */ /* 0x000fea0000020000 */
[----:B------:R5:W-:Y:S01]  /*52f0*/  @!UP1 UTMALDG.3D [UR8], [UR50], desc[UR54] ;  /* 0x00003608320095b4 */ /* 0x000be20008011000 */
[----:B------:R-:W-:Y:S01]  /*5300*/  VOTEU.ALL UP1, P0 ;  /* 0x0000000000ff7886 */ /* 0x000fe20000020000 */
[----:B-1----:R-:W-:Y:S01]  /*5310*/  UPRMT UR33, UR7, 0x654, UR33 ;  /* 0x0000065407217896 */ /* 0x002fe20008000021 */
[----:B------:R-:W-:Y:S01]  /*5320*/  UMOV UR36, UR47 ;  /* 0x0000002f00247c82 */ /* 0x000fe20008000000 */
[----:B--2---:R-:W-:Y:S02]  /*5330*/  @!UP0 UIADD3 UR18, UPT, UPT, UR34, 0x40, URZ ;  /* 0x0000004022128890 */ /* 0x004fe4000fffe0ff */
[----:B------:R-:W-:Y:S02]  /*5340*/  @!UP0 UIADD3 UR16, UPT, UPT, UR4, 0x2200, URZ ;  /* 0x0000220004108890 */ /* 0x000fe4000fffe0ff */
[----:B----4-:R-:W-:Y:S02]  /*5350*/  @!UP0 UIADD3 UR26, UPT, UPT, UR34, 0x50, URZ ;  /* 0x00000050221a8890 */ /* 0x010fe4000fffe0ff */
[----:B------:R-:W-:Y:S05]  /*5360*/  @!UP0 UIADD3 UR24, UPT, UPT, UR4, 0x2a00, URZ ;  /* 0x00002a0004188890 */ /* 0x000fea000fffe0ff */
[----:B------:R1:W-:Y:S01]  /*5370*/  @!UP1 UTMALDG.3D [UR16], [UR50], desc[UR54] ;  /* 0x00003610320095b4 */ /* 0x0003e20008011000 */
[----:B------:R-:W-:Y:S01]  /*5380*/  VOTEU.ALL UP1, P0 ;  /* 0x0000000000ff7886 */ /* 0x000fe20000020000 */
[----:B-----5:R-:W-:Y:S02]  /*5390*/  @!UP0 UIADD3 UR10, UPT, UPT, UR34, 0x60, URZ ;  /* 0x00000060220a8890 */ /* 0x020fe4000fffe0ff */
[----:B------:R-:W-:Y:S02]  /*53a0*/  @!UP0 UIADD3 UR8, UPT, UPT, UR4, 0x3200, URZ ;  /* 0x0000320004088890 */ /* 0x000fe4000fffe0ff */
[----:B------:R2:W-:Y:S01]  /*53b0*/  @!UP1 UTMALDG.3D [UR24], [UR50], desc[UR54] ;  /* 0x00003618320095b4 */ /* 0x0005e20008011000 */
[----:B------:R-:W-:Y:S06]  /*53c0*/  VOTEU.ALL UP1, P0 ;  /* 0x0000000000ff7886 */ /* 0x000fec0000020000 */
[----:B------:R4:W-:Y:S01]  /*53d0*/  @!UP1 UTMALDG.3D [UR8], [UR50], desc[UR54] ;  /* 0x00003608320095b4 */ /* 0x0009e20008011000 */
[----:B------:R-:W-:Y:S01]  /*53e0*/  VOTEU.ALL UP1, P0 ;  /* 0x0000000000ff7886 */ /* 0x000fe20000020000 */
[----:B-1----:R-:W-:Y:S02]  /*53f0*/  @!UP0 UIADD3 UR18, UPT, UPT, UR34, 0x70, URZ ;  /* 0x0000007022128890 */ /* 0x002fe4000fffe0ff */
[----:B------:R-:W-:Y:S02]  /*5400*/  @!UP0 UIADD3 UR16, UPT, UPT, UR4, 0x3a00, URZ ;  /* 0x00003a0004108890 */ /* 0x000fe4000fffe0ff */
[----:B--2---:R-:W-:Y:S02]  /*5410*/  @!UP0 UIADD3 UR26, UPT, UPT, UR34, 0x80, URZ ;  /* 0x00000080221a8890 */ /* 0x004fe4000fffe0ff */
[----:B------:R-:W-:Y:S05]  /*5420*/  @!UP0 UIADD3 UR24, UPT, UPT, UR4, 0x4200, URZ ;  /* 0x0000420004188890 */ /* 0x000fea000fffe0ff */
[----:B------:R1:W-:Y:S01]  /*5430*/  @!UP1 UTMALDG.3D [UR16], [UR50], desc[UR54] ;  /* 0x00003610320095b4 */ /* 0x0003e20008011000 */
[----:B------:R-:W-:Y:S01]  /*5440*/  VOTEU.ALL UP1, P0 ;  /* 0x0000000000ff7886 */ /* 0x000fe20000020000 */
[----:B----4-:R-:W-:Y:S02]  /*5450*/  @!UP0 UIADD3 UR10, UPT, UPT, UR34, 0x90, URZ ;  /* 0x00000090220a8890 */ /* 0x010fe4000fffe0ff */
        /* <DEDUP_REMOVED lines=13> */
[----:B------:R-:W-:Y:S01]  /*5530*/  @!UP1 UTMALDG.3D [UR24], [UR50], desc[UR54] ;  /* 0x00003618320095b4 */ /* 0x000fe20008011000 */
[----:B------:R-:W-:Y:S06]  /*5540*/  VOTEU.ALL UP1, P0 ;  /* 0x0000000000ff7886 */ /* 0x000fec0000020000 */
[----:B------:R2:W-:Y:S01]  /*5550*/  @!UP1 UTMALDG.3D [UR8], [UR50], desc[UR54] ;  /* 0x00003608320095b4 */ /* 0x0005e20008011000 */
[----:B------:R-:W-:Y:S02]  /*5560*/  UPLOP3.LUT UP1, UPT, UPT, UPT, UPT, 0x80, 0x8 ;  /* 0x000000000008789c */ /* 0x000fe40003f2f070 */
[----:B-1----:R-:W-:Y:S02]  /*5570*/  @!UP0 UIADD3 UR18, UPT, UPT, UR34, 0xd0, URZ ;  /* 0x000000d022128890 */ /* 0x002fe4000fffe0ff */
[----:B------:R-:W-:Y:S02]  /*5580*/  @!UP0 UIADD3 UR16, UPT, UPT, UR4, 0x6a00, URZ ;  /* 0x00006a0004108890 */ /* 0x000fe4000fffe0ff */
[----:B--2---:R-:W-:Y:S02]  /*5590*/  @!UP0 UIADD3 UR10, UPT, UPT, UR34, 0xe0, URZ ;  /* 0x000000e0220a8890 */ /* 0x004fe4000fffe0ff */
[----:B------:R-:W-:Y:S01]  /*55a0*/  @!UP0 UIADD3 UR8, UPT, UPT, UR4, 0x7200, URZ ;  /* 0x0000720004088890 */ /* 0x000fe2000fffe0ff */
[----:B------:R-:W-:Y:S05]  /*55b0*/  VOTEU.ALL UP0, P0 ;  /* 0x0000000000ff7886 */ /* 0x000fea0000000000 */
[----:B------:R-:W-:Y:S01]  /*55c0*/  @!UP0 UTMALDG.3D [UR16], [UR50], desc[UR54] ;  /* 0x00003610320085b4 */ /* 0x000fe20008011000 */
[----:B------:R-:W-:Y:S04]  /*55d0*/  UISETP.NE.AND UP0, UPT, UR29, 0x2, UPT ;  /* 0x000000021d00788c */ /* 0x000fe8000bf05270 */
[----:B------:R-:W-:Y:S02]  /*55e0*/  USEL UR4, URZ, 0x1, UP0 ;  /* 0x00000001ff047887 */ /* 0x000fe40008000000 */
[----:B------:R-:W-:Y:S02]  /*55f0*/  USEL UR29, UR29, URZ, UP0 ;  /* 0x000000ff1d1d7287 */ /* 0x000fe40008000000 */
[----:B------:R-:W-:Y:S02]  /*5600*/  VOTEU.ALL UP0, P0 ;  /* 0x0000000000ff7886 */ /* 0x000fe40000000000 */
[----:B------:R-:W-:Y:S03]  /*5610*/  LOP3.LUT R9, R9, UR4, RZ, 0x3c, !PT ;  /* 0x0000000409097c12 */ /* 0x000fe6000f8e3cff */
[----:B------:R1:W-:Y:S01]  /*5620*/  @!UP0 UTMALDG.3D [UR8], [UR50], desc[UR54] ;  /* 0x00003608320085b4 */ /* 0x0003e20008011000 */
[----:B------:R2:W-:Y:S01]  /*5630*/  @!P0 SYNCS.ARRIVE.TRANS64.RED.A0TR RZ, [UR5+0x110], R11 ;  /* 0x0001100bffff89a7 */ /* 0x0005e20008300405 */
[----:B------:R-:W-:Y:S01]  /*5640*/  SYNCS.ARRIVE.TRANS64.RED.A1T0 RZ, [UR33], RZ ;  /* 0x000000ffffff79a7 */ /* 0x000fe20008100421 */
[----:B-1----:R-:W-:Y:S02]  /*5650*/  UIADD3 UR54, UPT, UPT, UR22, UR48, URZ ;  /* 0x0000003016367290 */ /* 0x002fe4000fffe0ff */
[----:B------:R-:W-:Y:S01]  /*5660*/  UIADD3 UR55, UPT, UPT, UR23, UR49, URZ ;  /* 0x0000003117377290 */ /* 0x000fe2000fffe0ff */
[----:B------:R-:W-:Y:S11]  /*5670*/  BRA.U UP3, `(.L_x_96) ;  /* 0xfffffff103607547 */ /* 0x000ff6000b83ffff */
[----:B------:R-:W-:Y:S01]  /*5680*/  UIADD3 UR6, UPT, UPT, UR6, 0x120, URZ ;  /* 0x0000012006067890 */ /* 0x000fe2000fffe0ff */
[----:B------:R-:W-:-:S03]  /*5690*/  SHF.L.U32 R0, R9, 0x1f, RZ ;  /* 0x0000001f09007819 */ /* 0x000fc600000006ff */
[----:B------:R-:W-:-:S09]  /*56a0*/  ULEA UR4, UR29, UR6, 0x3 ;  /* 0x000000061d047291 */ /* 0x000fd2000f8e18ff */
[----:B------:R-:W1:Y:S02]  /*56b0*/  SYNCS.PHASECHK.TRANS64.TRYWAIT P0, [UR4], R0 ;  /* 0x00000000ff0075a7 */ /* 0x000e640008001104 */
[----:B-1----:R-:W-:Y:S05]  /*56c0*/  @!P0 BRA `(.L_x_97) ;  /* 0x0000006000308947 */ /* 0x002fea0003800000 */
.L_x_195:
        /* <DEDUP_REMOVED lines=8> */
.L_x_98:
[----:B-1----:R1:W4:Y:S02]  /*5750*/  SYNCS.PHASECHK.TRANS64.TRYWAIT P0, [R0+URZ], R2 ;  /* 0x00000002000075a7 */ /* 0x00232400080011ff */
[----:B----4-:R-:W-:Y:S05]  /*5760*/  @!P0 NANOSLEEP.SYNCS 0x989680 ;  /* 0x009896800000895d */ /* 0x010fea0003900000 */
[----:B------:R-:W4:Y:S02]  /*5770*/  @!P0 SYNCS.PHASECHK.TRANS64 P0, [R0+URZ], R2 ;  /* 0x00000002000085a7 */ /* 0x000f2400080010ff */
[----:B---34-:R-:W-:Y:S05]  /*5780*/  @P0 EXIT ;  /* 0x000000000000094d */ /* 0x018fea0003800000 */
[----:B------:R-:W-:Y:S05]  /*5790*/  BRA `(.L_x_98) ;  /* 0xfffffffc00ec7947 */ /* 0x000fea000383ffff */
.L_x_88:
[----:B------:R-:W-:-:S06]  /*57a0*/  UISETP.GE.AND UP0, UPT, UR5, 0x4, UPT ;  /* 0x000000040500788c */ /* 0x000fcc000bf06270 */
[----:B------:R-:W-:-:S13]  /*57b0*/  PLOP3.LUT P0, PT, PT, PT, UP0, 0x80, 0x8 ;  /* 0x000000000008781c */ /* 0x000fda0003f0f008 */
[----:B------:R-:W-:Y:S05]  /*57c0*/  @!P0 EXIT ;  /* 0x000000000000894d */ /* 0x000fea0003800000 */
[----:B------:R-:W-:Y:S01]  /*57d0*/  BAR.SYNC.DEFER_BLOCKING 0x6, 0xa0 ;  /* 0x0182800000007b1d */ /* 0x000fe20000010000 */
[----:B------:R-:W-:Y:S02]  /*57e0*/  IMAD.U32 R0, R6, 0x10000, RZ ;  /* 0x0001000006007824 */ /* 0x000fe400078e00ff */
[----:B------:R-:W-:Y:S02]  /*57f0*/  HFMA2 R2, -RZ, RZ, 0, 0 ;  /* 0x00000000ff027431 */ /* 0x000fe400000001ff */
[----:B------:R-:W-:Y:S01]  /*5800*/  IMAD.MOV.U32 R251, RZ, RZ, RZ ;  /* 0x000000fffffb7224 */ /* 0x000fe200078e00ff */
[----:B------:R-:W-:Y:S01]  /*5810*/  UMOV UR4, 0x400 ;  /* 0x0000040000047882 */ /* 0x000fe20000000000 */
[----:B------:R-:W-:Y:S01]  /*5820*/  LOP3.LUT R0, R0, 0x600000, RZ, 0xc0, !PT ;  /* 0x0060000000007812 */ /* 0x000fe200078ec0ff */
[----:B------:R-:W-:Y:S01]  /*5830*/  ULEA UR4, UR7, UR4, 0x18 ;  /* 0x0000000407047291 */ /* 0x000fe2000f8ec0ff */
[----:B------:R-:W-:Y:S01]  /*5840*/  STL [R1+0x4], RZ ;  /* 0x000004ff01007387 */ /* 0x000fe20000100800 */
[----:B------:R-:W-:Y:S01]  /*5850*/  UMOV UR5, URZ ;  /* 0x000000ff00057c82 */ /* 0x000fe20008000000 */
[----:B------:R-:W1:Y:S01]  /*5860*/  LDCU UR40, c[0x0][0xb0c] ;  /* 0x00016180ff2877ac */ /* 0x000e620008000800 */
[----:B------:R-:W-:Y:S01]  /*5870*/  MOV R249, UR5 ;  /* 0x0000000500f97c02 */ /* 0x000fe20008000f00 */
[----:B------:R-:W-:Y:S01]  /*5880*/  STL [R1], RZ ;  /* 0x000000ff01007387 */ /* 0x000fe20000100800 */
[----:B------:R-:W2:Y:S01]  /*5890*/  LDCU UR37, c[0x0][0xb30] ;  /* 0x00016600ff2577ac */ /* 0x000ea20008000800 */
[----:B------:R-:W3:Y:S01]  /*58a0*/  LDCU.64 UR50, c[0x0][0x888] ;  /* 0x00011100ff3277ac */ /* 0x000ee20008000a00 */
[----:B------:R-:W4:Y:S01]  /*58b0*/  LDCU.64 UR38, c[0x0][0xb28] ;  /* 0x00016500ff2677ac */ /* 0x000f220008000a00 */
[----:B------:R-:W1:Y:S01]  /*58c0*/  LDS R16, [UR4+0x1f0] ;  /* 0x0001f004ff107984 */ /* 0x000e620008000800 */
[----:B------:R-:W-:Y:S01]  /*58d0*/  UMOV UR4, 0x1 ;  /* 0x0000000100047882 */ /* 0x000fe20000000000 */
[----:B------:R-:W1:Y:S01]  /*58e0*/  LDCU.128 UR44, c[0x0][0xb10] ;  /* 0x00016200ff2c77ac */ /* 0x000e620008000c00 */
[----:B------:R-:W-:Y:S01]  /*58f0*/  IMAD.U32 R252, RZ, RZ, UR4 ;  /* 0x00000004fffc7e24 */ /* 0x000fe2000f8e00ff */
[----:B------:R-:W-:Y:S01]  /*5900*/  UMOV UR4, URZ ;  /* 0x000000ff00047c82 */ /* 0x000fe20008000000 */
[----:B------:R-:W-:Y:S01]  /*5910*/  UMOV UR43, URZ ;  /* 0x000000ff002b7c82 */ /* 0x000fe20008000000 */
[----:B-1----:R-:W-:Y:S01]  /*5920*/  IADD3 R16, PT, PT, R16, R0, RZ ;  /* 0x0000000010107210 */ /* 0x002fe20007ffe0ff */
[----:B------:R-:W-:-:S05]  /*5930*/  IMAD.U32 R0, RZ, RZ, UR4 ;  /* 0x00000004ff007e24 */ /* 0x000fca000f8e00ff */
[----:B--234-:R1:W-:Y:S02]  /*5940*/  STL [R1+0x10], R0 ;  /* 0x0000100001007387 */ /* 0x01c3e40000100800 */
.L_x_132:
[----:B--2---:R-:W2:Y:S01]  /*5950*/  LDL R3, [R1] ;  /* 0x0000000001037983 */ /* 0x004ea20000100800 */
[----:B-1----:R-:W-:Y:S01]  /*5960*/  MOV R0, 0x400 ;  /* 0x0000040000007802 */ /* 0x002fe20000000f00 */
[----:B------:R-:W1:Y:S03]  /*5970*/  S2R R17, SR_CgaCtaId ;  /* 0x0000000000117919 */ /* 0x000e660000008800 */
[----:B-1----:R-:W-:Y:S05]  /*5980*/  LEA R17, R17, R0, 0x18 ;  /* 0x0000000011117211 */ /* 0x002fea00078ec0ff */
[C-C-:B------:R-:W-:Y:S01]  /*5990*/  IMAD R4, R2.reuse, 0x10, R17.reuse ;  /* 0x0000001002047824 */ /* 0x140fe200078e0211 */
[----:B--2---:R-:W-:Y:S01]  /*59a0*/  SHF.L.U32 R0, R3, 0x1f, RZ ;  /* 0x0000001f03007819 */ /* 0x004fe200000006ff */
[----:B------:R-:W-:Y:S04]  /*59b0*/  IMAD R3, R2, 0x8, R17 ;  /* 0x0000000802037824 */ /* 0x000fe800078e0211 */
[----:B------:R-:W1:Y:S02]  /*59c0*/  SYNCS.PHASECHK.TRANS64.TRYWAIT P0, [R3+URZ+0x140], R0 ;  /* 0x00014000030075a7 */ /* 0x000e6400080011ff */
[----:B-1----:R-:W-:Y:S05]  /*59d0*/  @!P0 BRA `(.L_x_99) ;  /* 0x0000005c00848947 */ /* 0x002fea0003800000 */
.L_x_196:
[----:B------:R-:W2:Y:S01]  /*59e0*/  LDL.LU R5, [R1+0x8] ;  /* 0x0000080001057983 */ /* 0x000ea20000300800 */
[----:B------:R-:W3:Y:S01]  /*59f0*/  LDCU UR6, c[0x0][0xb24] ;  /* 0x00016480ff0677ac */ /* 0x000ee20008000800 */
[----:B--2---:R-:W-:Y:S01]  /*5a00*/  R2UR UR8, R5 ;  /* 0x00000000050872ca */ /* 0x004fe200000e0000 */
[----:B---3--:R-:W-:Y:S01]  /*5a10*/  UISETP.GE.AND UP0, UPT, UR6, 0x1, UPT ;  /* 0x000000010600788c */ /* 0x008fe2000bf06270 */
[----:B------:R-:W2:Y:S01]  /*5a20*/  LDS.128 R4, [R4+0x1d0] ;  /* 0x0001d00004047984 */ /* 0x000ea20000000c00 */
[----:B------:R-:W-:Y:S01]  /*5a30*/  @!PT LDS RZ, [RZ] ;  /* 0x00000000fffff984 */ /* 0x000fe20000000800 */
[----:B------:R-:W-:Y:S01]  /*5a40*/  @!PT LDS RZ, [RZ] ;  /* 0x00000000fffff984 */ /* 0x000fe20000000800 */
[----:B------:R-:W-:Y:S01]  /*5a50*/  @!PT LDS RZ, [RZ] ;  /* 0x00000000fffff984 */ /* 0x000fe20000000800 */
[----:B------:R-:W-:Y:S01]  /*5a60*/  @!PT LDS RZ, [RZ] ;  /* 0x00000000fffff984 */ /* 0x000fe20000000800 */
[----:B------:R3:W-:Y:S06]  /*5a70*/  MEMBAR.ALL.CTA ;  /* 0x0000000000007992 */ /* 0x0007ec0000008000 */
[----:B---3--:R-:W3:Y:S01]  /*5a80*/  FENCE.VIEW.ASYNC.S ;  /* 0x00000000000073c6 */ /* 0x008ee20000000000 */
[----:B--2---:R-:W-:Y:S11]  /*5a90*/  LOP3.LUT P0, RZ, R6, 0x1, RZ, 0xc0, !PT ;  /* 0x0000000106ff7812 */ /* 0x004ff6000780c0ff */
[----:B------:R-:W-:Y:S02]  /*5aa0*/  @!UPT UIADD3 URZ, UPT, UPT, URZ, URZ, URZ ;  /* 0x000000fffffff290 */ /* 0x000fe4000fffe0ff */
[----:B---3--:R-:W-:Y:S01]  /*5ab0*/  VOTEU.ANY UP1, P0 ;  /* 0x0000000000ff7886 */ /* 0x008fe20000020100 */
[----:B------:R-:W-:Y:S01]  /*5ac0*/  PLOP3.LUT P0, PT, PT, PT, UP1, 0x80, 0x8 ;  /* 0x000000000008781c */ /* 0x000fe20003f0f018 */
[----:B------:R-:W-:Y:S06]  /*5ad0*/  UP2UR UR4, UPR, URZ, 0x2 ;  /* 0x00000002ff047883 */ /* 0x000fec0008000000 */
[----:B------:R-:W-:Y:S05]  /*5ae0*/  IMAD.U32 R9, RZ, RZ, UR4 ;  /* 0x00000004ff097e24 */ /* 0x000fea000f8e00ff */
[----:B------:R2:W-:Y:S01]  /*5af0*/  STL [R1+0x14], R9 ;  /* 0x0000140901007387 */ /* 0x0005e20000100800 */
        /* <DEDUP_REMOVED lines=12> */
[----:B-1----:R-:W-:Y:S05]  /*5bc0*/  IMAD.U32 R0, RZ, RZ, UR8 ;  /* 0x00000008ff007e24 */ /* 0x002fea000f8e00ff */
[----:B------:R2:W-:Y:S01]  /*5bd0*/  STL [R1+0x8], R0 ;  /* 0x0000080001007387 */ /* 0x0005e20000100800 */
[----:B------:R-:W-:Y:S05]  /*5be0*/  BRA.U !UP0, `(.L_x_100) ;  /* 0x0000000108cc7547 */ /* 0x000fea000b800000 */
[----:B------:R-:W1:Y:S01]  /*5bf0*/  LDCU UR7, c[0x0][0xb20] ;  /* 0x00016400ff0777ac */ /* 0x000e620008000800 */
[----:B------:R-:W3:Y:S01]  /*5c00*/  LDCU UR9, c[0x0][0x370] ;  /* 0x00006e00ff0977ac */ /* 0x000ee20008000800 */
[----:B------:R-:W4:Y:S01]  /*5c10*/  LDCU UR4, c[0x0][0x374] ;  /* 0x00006e80ff0477ac */ /* 0x000f220008000800 */
[----:B------:R-:W-:Y:S02]  /*5c20*/  UISETP.NE.AND UP0, UPT, UR46, 0x1, UPT ;  /* 0x000000012e00788c */ /* 0x000fe4000bf05270 */
[----:B------:R-:W-:Y:S02]  /*5c30*/  UISETP.NE.AND UP1, UPT, UR40, 0x1, UPT ;  /* 0x000000012800788c */ /* 0x000fe4000bf25270 */
[----:B------:R-:W-:Y:S02]  /*5c40*/  UIMAD.WIDE.U32 UR10, UR41, UR47, URZ ;  /* 0x0000002f290a72a5 */ /* 0x000fe4000f8e00ff */
[----:B------:R-:W-:Y:S02]  /*5c50*/  UIMAD.WIDE.U32 UR12, UR42, UR44, URZ ;  /* 0x0000002c2a0c72a5 */ /* 0x000fe4000f8e00ff */
[----:B------:R-:W-:Y:S02]  /*5c60*/  UISETP.NE.AND UP2, UPT, UR6, 0x1, UPT ;  /* 0x000000010600788c */ /* 0x000fe4000bf45270 */
[----:B---3--:R-:W-:Y:S01]  /*5c70*/  UIMAD.WIDE.U32 UR14, UR9, UR44, URZ ;  /* 0x0000002c090e72a5 */ /* 0x008fe2000f8e00ff */
[----:B------:R-:W-:Y:S01]  /*5c80*/  UMOV UR10, UR11 ;  /* 0x0000000b000a7c82 */ /* 0x000fe20008000000 */
[----:B----4-:R-:W-:Y:S02]  /*5c90*/  UIMAD.WIDE.U32 UR16, UR4, UR47, URZ ;  /* 0x0000002f041072a5 */ /* 0x010fe4000f8e00ff */
[----:B-1----:R-:W-:Y:S03]  /*5ca0*/  USHF.R.U32.HI UR10, URZ, UR7, UR10 ;  /* 0x00000007ff0a7299 */ /* 0x002fe6000801160a */
[----:B------:R-:W-:Y:S02]  /*5cb0*/  UMOV UR14, UR15 ;  /* 0x0000000f000e7c82 */ /* 0x000fe40008000000 */
[----:B------:R-:W-:Y:S02]  /*5cc0*/  @UP1 USHF.R.U32.HI UR9, URZ, UR45, UR14 ;  /* 0x0000002dff091299 */ /* 0x000fe4000801160e */
[----:B------:R-:W-:Y:S01]  /*5cd0*/  USEL UR10, UR41, UR10, !UP0 ;  /* 0x0000000a290a7287 */ /* 0x000fe2000c000000 */
[----:B------:R-:W-:Y:S02]  /*5ce0*/  UMOV UR5, UR17 ;  /* 0x0000001100057c82 */ /* 0x000fe40008000000 */
[----:B------:R-:W-:Y:S03]  /*5cf0*/  @UP0 USHF.R.U32.HI UR4, URZ, UR7, UR5 ;  /* 0x00000007ff040299 */ /* 0x000fe60008011605 */
[----:B------:R-:W-:Y:S01]  /*5d00*/  UMOV UR7, UR13 ;  /* 0x0000000d00077c82 */ /* 0x000fe20008000000 */
[----:B------:R-:W-:Y:S02]  /*5d10*/  UIMAD.WIDE.U32 UR14, UR4, UR38, URZ ;  /* 0x00000026040e72a5 */ /* 0x000fe4000f8e00ff */
[----:B------:R-:W-:Y:S02]  /*5d20*/  UIMAD.WIDE.U32 UR12, UR9, UR38, URZ ;  /* 0x00000026090c72a5 */ /* 0x000fe4000f8e00ff */
[----:B------:R-:W-:Y:S03]  /*5d30*/  USHF.R.U32.HI UR7, URZ, UR45, UR7 ;  /* 0x0000002dff077299 */ /* 0x000fe60008011607 */
[----:B------:R-:W-:Y:S02]  /*5d40*/  UMOV UR5, UR15 ;  /* 0x0000000f00057c82 */ /* 0x000fe40008000000 */
[----:B------:R-:W-:Y:S02]  /*5d50*/  @UP2 USHF.R.U32.HI UR4, URZ, UR39, UR5 ;  /* 0x00000027ff042299 */ /* 0x000fe40008011605 */
[----:B------:R-:W-:Y:S02]  /*5d60*/  USEL UR5, UR42, UR7, !UP1 ;  /* 0x000000072a057287 */ /* 0x000fe4000c800000 */
[----:B------:R-:W-:Y:S02]  /*5d70*/  UIMAD UR4, UR6, UR4, URZ ;  /* 0x00000004060472a4 */ /* 0x000fe4000f8e02ff */
[----:B------:R-:W-:Y:S02]  /*5d80*/  UIADD3 UR8, UPT, UPT, -UR5, URZ, URZ ;  /* 0x000000ff05087290 */ /* 0x000fe4000fffe1ff */
[----:B------:R-:W-:Y:S02]  /*5d90*/  UISETP.GE.AND UP0, UPT, UR10, UR4, UPT ;  /* 0x000000040a00728c */ /* 0x000fe4000bf06270 */
[----:B------:R-:W-:Y:S01]  /*5da0*/  UIMAD UR42, UR40, UR8, UR42 ;  /* 0x00000008282a72a4 */ /* 0x000fe2000f8e022a */
[----:B------:R-:W-:Y:S02]  /*5db0*/  UMOV UR12, UR13 ;  /* 0x0000000d000c7c82 */ /* 0x000fe40008000000 */
[----:B------:R-:W-:Y:S02]  /*5dc0*/  @UP2 USHF.R.U32.HI UR9, URZ, UR39, UR12 ;  /* 0x00000027ff092299 */ /* 0x000fe4000801160c */
[----:B------:R-:W-:Y:S02]  /*5dd0*/  UIMAD.WIDE.U32 UR12, UR10, UR38, URZ ;  /* 0x000000260a0c72a5 */ /* 0x000fe4000f8e00ff */
[----:B------:R-:W-:Y:S04]  /*5de0*/  UIMAD UR7, UR6, UR9, URZ ;  /* 0x00000009060772a4 */ /* 0x000fe8000f8e02ff */
[----:B------:R-:W-:Y:S01]  /*5df0*/  UISETP.GE.OR UP0, UPT, UR5, UR7, UP0 ;  /* 0x000000070500728c */ /* 0x000fe20008706670 */
[----:B------:R-:W-:Y:S01]  /*5e00*/  UMOV UR4, UR13 ;  /* 0x0000000d00047c82 */ /* 0x000fe20008000000 */
[----:B------:R-:W-:Y:S02]  /*5e10*/  UIMAD.WIDE.U32 UR12, UR5, UR38, URZ ;  /* 0x00000026050c72a5 */ /* 0x000fe4000f8e00ff */
[----:B------:R-:W-:Y:S04]  /*5e20*/  USHF.R.U32.HI UR4, URZ, UR39, UR4 ;  /* 0x00000027ff047299 */ /* 0x000fe80008011604 */
[----:B------:R-:W-:Y:S03]  /*5e30*/  USEL UR14, UR10, UR4, !UP2 ;  /* 0x000000040a0e7287 */ /* 0x000fe6000d000000 */
[----:B------:R-:W-:Y:S01]  /*5e40*/  @!UP0 UMOV UR4, UR13 ;  /* 0x0000000d00048c82 */ /* 0x000fe20008000000 */
[----:B------:R-:W-:Y:S02]  /*5e50*/  UIADD3 UR7, UPT, UPT, -UR14, URZ, URZ ;  /* 0x000000ff0e077290 */ /* 0x000fe4000fffe1ff */
[----:B------:R-:W-:Y:S02]  /*5e60*/  @!UP0 USHF.R.U32.HI UR4, URZ, UR39, UR4 ;  /* 0x00000027ff048299 */ /* 0x000fe40008011604 */
[----:B------:R-:W-:Y:S02]  /*5e70*/  UIMAD UR11, UR6, UR7, UR10 ;  /* 0x00000007060b72a4 */ /* 0x000fe4000f8e020a */
[----:B------:R-:W-:Y:S02]  /*5e80*/  @!UP0 USEL UR4, UR5, UR4, !UP2 ;  /* 0x0000000405048287 */ /* 0x000fe4000d000000 */
[----:B------:R-:W-:Y:S02]  /*5e90*/  UIADD3 UR7, UPT, UPT, -UR10, URZ, URZ ;  /* 0x000000ff0a077290 */ /* 0x000fe4000fffe1ff */
[----:B------:R-:W-:Y:S02]  /*5ea0*/  @!UP0 UIMAD UR9, UR9, UR11, UR4 ;  /* 0x0000000b090982a4 */ /* 0x000fe4000f8e0204 */
[----:B------:R-:W-:Y:S02]  /*5eb0*/  @!UP0 UIADD3 UR4, UPT, UPT, UR14, -UR4, URZ ;  /* 0x800000040e048290 */ /* 0x000fe4000fffe0ff */
[----:B------:R-:W-:Y:S02]  /*5ec0*/  UIMAD UR41, UR46, UR7, UR41 ;  /* 0x000000072e2972a4 */ /* 0x000fe4000f8e0229 */
[----:B------:R-:W-:Y:S03]  /*5ed0*/  @!UP0 UIMAD UR10, UR4, UR6, UR5 ;  /* 0x00000006040a82a4 */ /* 0x000fe6000f8e0205 */
[----:B------:R-:W-:Y:S02]  /*5ee0*/  @!UP0 UMOV UR5, UR9 ;  /* 0x0000000900058c82 */ /* 0x000fe40008000000 */
[----:B------:R-:W-:Y:S02]  /*5ef0*/  UIMAD UR42, UR5, UR40, UR42 ;  /* 0x00000028052a72a4 */ /* 0x000fe4000f8e022a */
[----:B------:R-:W-:Y:S11]  /*5f00*/  UIMAD UR41, UR10, UR46, UR41 ;  /* 0x0000002e0a2972a4 */ /* 0x000ff6000f8e0229 */
[----:B------:R-:W-:Y:S01]  /*5f10*/  @!UPT UIADD3 URZ, UPT, UPT, URZ, URZ, URZ ;  /* 0x000000fffffff290 */ /* 0x000fe2000fffe0ff */
.L_x_100:
[----:B------:R-:W-:Y:S01]  /*5f20*/  UISETP.NE.AND UP0, UPT, UR37, 0x1, UPT ;  /* 0x000000012500788c */ /* 0x000fe2000bf05270 */
[----:B--2---:R-:W-:Y:S01]  /*5f30*/  VIADD R0, R17, 0x200 ;  /* 0x0000020011007836 */ /* 0x004fe20000000000 */
[----:B------:R-:W-:Y:S04]  /*5f40*/  IADD3 R250, PT, PT, R2, 0x1, RZ ;  /* 0x0000000102fa7810 */ /* 0x000fe80007ffe0ff */
[----:B------:R-:W-:Y:S05]  /*5f50*/  LOP3.LUT P0, RZ, R0, 0x90, RZ, 0xc0, !PT ;  /* 0x0000009000ff7812 */ /* 0x000fea000780c0ff */
[----:B------:R-:W1:Y:S01]  /*5f60*/  @!UP0 LDCU.128 UR8, c[0x0][0xb10] ;  /* 0x00016200ff0887ac */ /* 0x000e620008000c00 */
[----:B------:R-:W2:Y:S01]  /*5f70*/  @!UP0 LDCU UR5, c[0x0][0xb0c] ;  /* 0x00016180ff0587ac */ /* 0x000ea20008000800 */
[----:B------:R-:W3:Y:S01]  /*5f80*/  @!UP0 LDCU UR4, c[0x0][0xb20] ;  /* 0x00016400ff0487ac */ /* 0x000ee20008000800 */
[----:B-1----:R-:W-:Y:S02]  /*5f90*/  UIMAD.WIDE.U32 UR6, UR42, UR8, URZ ;  /* 0x000000082a0672a5 */ /* 0x002fe4000f8e00ff */
[----:B------:R-:W-:Y:S02]  /*5fa0*/  UIMAD.WIDE.U32 UR12, UR41, UR11, URZ ;  /* 0x0000000b290c72a5 */ /* 0x000fe4000f8e00ff */
[----:B------:R-:W-:Y:S03]  /*5fb0*/  @!UP0 UISETP.NE.AND UP1, UPT, UR10, 0x1, UPT ;  /* 0x000000010a00888c */ /* 0x000fe6000bf25270 */
[----:B------:R-:W-:Y:S01]  /*5fc0*/  @!UP0 UMOV UR6, UR7 ;  /* 0x0000000700068c82 */ /* 0x000fe20008000000 */
[----:B--2---:R-:W-:Y:S02]  /*5fd0*/  @!UP0 UISETP.NE.AND UP2, UPT, UR5, 0x1, UPT ;  /* 0x000000010500888c */ /* 0x004fe4000bf45270 */
[----:B------:R-:W-:Y:S01]  /*5fe0*/  @!UP0 USHF.R.U32.HI UR6, URZ, UR9, UR6 ;  /* 0x00000009ff068299 */ /* 0x000fe20008011606 */
[----:B------:R-:W-:Y:S02]  /*5ff0*/  @!UP0 UMOV UR7, UR13 ;  /* 0x0000000d00078c82 */ /* 0x000fe40008000000 */
[----:B---3--:R-:W-:Y:S02]  /*6000*/  @!UP0 USHF.R.U32.HI UR4, URZ, UR4, UR7 ;  /* 0x00000004ff048299 */ /* 0x008fe40008011607 */
[----:B------:R-:W-:Y:S02]  /*6010*/  @!UP0 USEL UR7, UR42, UR6, !UP2 ;  /* 0x000000062a078287 */ /* 0x000fe4000d000000 */
[----:B------:R-:W-:Y:S04]  /*6020*/  @!UP0 USEL UR6, UR41, UR4, !UP1 ;  /* 0x0000000429068287 */ /* 0x000fe8000c800000 */
[----:B------:R-:W-:Y:S02]  /*6030*/  @!UP0 UIADD3 UR4, UPT, UPT, -UR7, UR6, URZ ;  /* 0x0000000607048290 */ /* 0x000fe4000fffe1ff */
[----:B------:R-:W-:Y:S02]  /*6040*/  @!UP0 UIADD3 UR6, UPT, UPT, UR7, -UR6, URZ ;  /* 0x8000000607068290 */ /* 0x000fe4000fffe0ff */
[----:B------:R-:W-:Y:S02]  /*6050*/  @!UP0 UIMAD UR42, UR4, UR5, UR42 ;  /* 0x00000005042a82a4 */ /* 0x000fe4000f8e022a */
[----:B------:R-:W-:Y:S01]  /*6060*/  @!UP0 UIMAD UR41, UR6, UR10, UR41 ;  /* 0x0000000a062982a4 */ /* 0x000fe2000f8e0229 */
[----:B------:R-:W-:Y:S11]  /*6070*/  @!P0 BRA `(.L_x_101) ;  /* 0x00000000007c8947 */ /* 0x000ff60003800000 */
[----:B------:R-:W1:Y:S01]  /*6080*/  LDCU.64 UR8, c[0x4][0x80] ;  /* 0x01001000ff0877ac */ /* 0x000e620008000a00 */
[----:B------:R-:W-:Y:S01]  /*6090*/  MOV R18, 0x0 ;  /* 0x0000000000127802 */ /* 0x000fe20000000f00 */
[----:B------:R-:W-:Y:S02]  /*60a0*/  HFMA2 R12, -RZ, RZ, 0, 5.9604644775390625e-08 ;  /* 0x00000001ff0c7431 */ /* 0x000fe400000001ff */
[----:B------:R-:W-:Y:S01]  /*60b0*/  IMAD.MOV.U32 R8, RZ, RZ, 0x70 ;  /* 0x00000070ff087424 */ /* 0x000fe200078e00ff */
[----:B------:R2:W3:Y:S01]  /*60c0*/  LDC.64 R2, c[0x4][R18] ;  /* 0x0100000012027b82 */ /* 0x0004e20000000a00 */
[----:B------:R-:W4:Y:S01]  /*60d0*/  LDCU.64 UR6, c[0x4][0x88] ;  /* 0x01001100ff0677ac */ /* 0x000f220008000a00 */
[----:B------:R-:W-:Y:S01]  /*60e0*/  IMAD.MOV.U32 R13, RZ, RZ, RZ ;  /* 0x000000ffff0d7224 */ /* 0x000fe200078e00ff */
[----:B------:R-:W2:Y:S01]  /*60f0*/  LDCU.64 UR4, c[0x4][0x8] ;  /* 0x01000100ff0477ac */ /* 0x000ea20008000a00 */
[----:B-1----:R-:W-:Y:S01]  /*6100*/  MOV R5, UR9 ;  /* 0x0000000900057c02 */ /* 0x002fe20008000f00 */
[----:B------:R-:W-:Y:S01]  /*6110*/  IMAD.U32 R4, RZ, RZ, UR8 ;  /* 0x00000008ff047e24 */ /* 0x000fe2000f8e00ff */
[----:B----4-:R-:W-:Y:S01]  /*6120*/  MOV R7, UR7 ;  /* 0x0000000700077c02 */ /* 0x010fe20008000f00 */
[----:B------:R-:W-:Y:S01]  /*6130*/  IMAD.U32 R6, RZ, RZ, UR6 ;  /* 0x00000006ff067e24 */ /* 0x000fe2000f8e00ff */
[----:B--2---:R-:W-:Y:S01]  /*6140*/  MOV R11, UR5 ;  /* 0x00000005000b7c02 */ /* 0x004fe20008000f00 */
[----:B------:R-:W-:Y:S02]  /*6150*/  IMAD.U32 R10, RZ, RZ, UR4 ;  /* 0x00000004ff0a7e24 */ /* 0x000fe4000f8e00ff */
[----:B------:R-:W-:Y:S07]  /*6160*/  LEPC R20, `(.L_x_102) ;  /* 0x000000001014794e */ /* 0x000fee0000000000 */
[----:B---3-5:R-:W-:Y:S05]  /*6170*/  CALL.ABS.NOINC R2 ;  /* 0x0000000002007343 */ /* 0x028fea0003c00000 */
.L_x_102:
[----:B------:R-:W1:Y:S01]  /*6180*/  LDCU.64 UR8, c[0x4][0x80] ;  /* 0x01001000ff0877ac */ /* 0x000e620008000a00 */
[----:B------:R2:W3:Y:S01]  /*6190*/  LDC.64 R2, c[0x4][R18] ;  /* 0x0100000012027b82 */ /* 0x0004e20000000a00 */
[----:B------:R-:W-:Y:S02]  /*61a0*/  HFMA2 R12, -RZ, RZ, 0, 5.9604644775390625e-08 ;  /* 0x00000001ff0c7431 */ /* 0x000fe400000001ff */
[----:B------:R-:W-:Y:S02]  /*61b0*/  IMAD.MOV.U32 R8, RZ, RZ, 0x70 ;  /* 0x00000070ff087424 */ /* 0x000fe400078e00ff */
[----:B------:R-:W-:Y:S01]  /*61c0*/  IMAD.MOV.U32 R13, RZ, RZ, RZ ;  /* 0x000000ffff0d7224 */ /* 0x000fe200078e00ff */
[----:B------:R-:W4:Y:S01]  /*61d0*/  LDCU.64 UR6, c[0x4][0x88] ;  /* 0x01001100ff0677ac */ /* 0x000f220008000a00 */
[----:B------:R-:W5:Y:S01]  /*61e0*/  LDCU.64 UR4, c[0x4][0x8] ;  /* 0x01000100ff0477ac */ /* 0x000f620008000a00 */
[----:B-1----:R-:W-:Y:S02]  /*61f0*/  MOV R4, UR8 ;  /* 0x0000000800047c02 */ /* 0x002fe40008000f00 */
[----:B------:R-:W-:Y:S02]  /*6200*/  MOV R5, UR9 ;  /* 0x0000000900057c02 */ /* 0x000fe40008000f00 */
[----:B----4-:R-:W-:Y:S01]  /*6210*/  MOV R7, UR7 ;  /* 0x0000000700077c02 */ /* 0x010fe20008000f00 */
[----:B------:R-:W-:Y:S01]  /*6220*/  IMAD.U32 R6, RZ, RZ, UR6 ;  /* 0x00000006ff067e24 */ /* 0x000fe2000f8e00ff */
[----:B-----5:R-:W-:Y:S01]  /*6230*/  MOV R11, UR5 ;  /* 0x00000005000b7c02 */ /* 0x020fe20008000f00 */
[----:B--2---:R-:W-:Y:S02]  /*6240*/  IMAD.U32 R10, RZ, RZ, UR4 ;  /* 0x00000004ff0a7e24 */ /* 0x004fe4000f8e00ff */
[----:B------:R-:W-:Y:S07]  /*6250*/  LEPC R20, `(.L_x_101) ;  /* 0x000000001014794e */ /* 0x000fee0000000000 */
[----:B---3--:R-:W-:Y:S05]  /*6260*/  CALL.ABS.NOINC R2 ;  /* 0x0000000002007343 */ /* 0x008fea0003c00000 */
.L_x_101:
[----:B------:R-:W-:Y:S01]  /*6270*/  PLOP3.LUT P1, PT, PT, PT, PT, 0x8, 0x80 ;  /* 0x000000000080781c */ /* 0x000fe20003f2e170 */
[----:B------:R-:W2:Y:S01]  /*6280*/  LDL R2, [R1+0x18] ;  /* 0x0000180001027983 */ /* 0x000ea20000100800 */
[----:B------:R-:W1:Y:S08]  /*6290*/  LDC.64 R4, c[0x0][0x890] ;  /* 0x00022400ff047b82 */ /* 0x000e700000000a00 */
[----:B------:R-:W3:Y:S01]  /*62a0*/  LDC.64 R6, c[0x0][0x8b0] ;  /* 0x00022c00ff067b82 */ /* 0x000ee20000000a00 */
[----:B--2---:R-:W-:Y:S02]  /*62b0*/  R2UR UR4, R2 ;  /* 0x00000000020472ca */ /* 0x004fe400000e0000 */
[----:B-1----:R-:W-:Y:S02]  /*62c0*/  ISETP.NE.U32.AND P3, PT, R4, RZ, PT ;  /* 0x000000ff0400720c */ /* 0x002fe40003f65070 */
[----:B---3--:R-:W-:Y:S02]  /*62d0*/  ISETP.NE.U32.AND P4, PT, R6, RZ, PT ;  /* 0x000000ff0600720c */ /* 0x008fe40003f85070 */
[----:B------:R-:W-:Y:S02]  /*62e0*/  ISETP.NE.AND.EX P3, PT, R5, RZ, PT, P3 ;  /* 0x000000ff0500720c */ /* 0x000fe40003f65330 */
[----:B------:R-:W-:Y:S05]  /*62f0*/  ISETP.NE.AND.EX P4, PT, R7, RZ, PT, P4 ;  /* 0x000000ff0700720c */ /* 0x000fea0003f85340 */
[----:B------:R-:W-:Y:S06]  /*6300*/  UISETP.NE.AND UP1, UPT, UR4, URZ, UPT ;  /* 0x000000ff0400728c */ /* 0x000fec000bf25270 */
[----:B------:R-:W-:Y:S05]  /*6310*/  PLOP3.LUT P0, PT, PT, PT, UP1, 0x80, 0x8 ;  /* 0x000000000008781c */ /* 0x000fea0003f0f018 */
[----:B------:R-:W1:Y:S08]  /*6320*/  @UP1 LDCU.64 UR4, c[0x0][0x888] ;  /* 0x00011100ff0417ac */ /* 0x000e700008000a00 */
[----:B------:R-:W-:Y:S01]  /*6330*/  @P0 PLOP3.LUT P1, PT, P3, PT, PT, 0x80, 0x8 ;  /* 0x000000000008081c */ /* 0x000fe20001f2f070 */
[----:B-1----:R-:W-:Y:S04]  /*6340*/  @UP1 UISETP.NE.U32.AND UP0, UPT, UR4, URZ, UPT ;  /* 0x000000ff0400128c */ /* 0x002fe8000bf05070 */
[----:B------:R-:W-:Y:S04]  /*6350*/  @UP1 UISETP.NE.AND.EX UP0, UPT, UR5, URZ, UPT, UP0 ;  /* 0x000000ff0500128c */ /* 0x000fe8000bf05300 */
[----:B------:R-:W-:Y:S01]  /*6360*/  @UP1 USEL UR4, URZ, 0xffffffff, UP0 ;  /* 0xffffffffff041887 */ /* 0x000fe20008000000 */
[----:B------:R-:W-:Y:S11]  /*6370*/  @!P3 BRA `(.L_x_103) ;  /* 0x000000000030b947 */ /* 0x000ff60003800000 */
[----:B------:R-:W1:Y:S01]  /*6380*/  LDC.64 R2, c[0x0][0x888] ;  /* 0x00022200ff027b82 */ /* 0x000e620000000a00 */
[----:B------:R-:W-:Y:S01]  /*6390*/  IMAD.MOV.U32 R248, RZ, RZ, 0x1 ;  /* 0x00000001fff87424 */ /* 0x000fe200078e00ff */
[----:B-1----:R-:W-:Y:S04]  /*63a0*/  ISETP.NE.U32.AND P2, PT, R2, RZ, PT ;  /* 0x000000ff0200720c */ /* 0x002fe80003f45070 */
[----:B------:R-:W-:Y:S11]  /*63b0*/  ISETP.NE.AND.EX P2, PT, R3, RZ, PT, P2 ;  /* 0x000000ff0300720c */ /* 0x000ff60003f45320 */
[----:B------:R-:W-:Y:S02]  /*63c0*/  @!UPT UIADD3 URZ, UPT, UPT, URZ, URZ, URZ ;  /* 0x000000fffffff290 */ /* 0x000fe4000fffe0ff */
[----:B------:R-:W1:Y:S01]  /*63d0*/  @P2 LDC.64 R2, c[0x0][0x888] ;  /* 0x00022200ff022b82 */ /* 0x000e620000000a00 */
[----:B------:R-:W-:Y:S04]  /*63e0*/  @P2 IMAD R0, R4, UR36, RZ ;  /* 0x0000002404002c24 */ /* 0x000fe8000f8e02ff */
[----:B-1----:R-:W-:Y:S04]  /*63f0*/  @P2 IMAD.WIDE R2, R0, 0x4, R2 ;  /* 0x0000000400022825 */ /* 0x002fe800078e0202 */
[----:B------:R-:W-:Y:S01]  /*6400*/  HFMA2 R0, -RZ, RZ, 0, 5.9604644775390625e-08 ;  /* 0x00000001ff007431 */ /* 0x000fe200000001ff */
[----:B-----5:R1:W5:Y:S04]  /*6410*/  @P2 LDG.E R137, desc[UR52][R2.64] ;  /* 0x0000003402892981 */ /* 0x020368000c1e1900 */
[----:B------:R-:W-:Y:S01]  /*6420*/  @!P2 PRMT R248, R0, 0x7610, R248 ;  /* 0x0000761000f8a816 */ /* 0x000fe200000000f8 */
[----:B-1----:R-:W2:Y:S06]  /*6430*/  @!P2 LDC R137, c[0x0][0x880] ;  /* 0x00022000ff89ab82 */ /* 0x002eac0000000800 */
.L_x_103:
[----:B------:R-:W-:Y:S05]  /*6440*/  @!P4 BRA `(.L_x_104) ;  /* 0x000000000024c947 */ /* 0x000fea0003800000 */
[----:B------:R-:W1:Y:S02]  /*6450*/  LDC.64 R2, c[0x0][0x8a8] ;  /* 0x00022a00ff027b82 */ /* 0x000e640000000a00 */
[----:B-1----:R-:W-:Y:S04]  /*6460*/  ISETP.NE.U32.AND P2, PT, R2, RZ, PT ;  /* 0x000000ff0200720c */ /* 0x002fe80003f45070 */
[----:B------:R-:W-:Y:S11]  /*6470*/  ISETP.NE.AND.EX P2, PT, R3, RZ, PT, P2 ;  /* 0x000000ff0300720c */ /* 0x000ff60003f45320 */
[----:B------:R-:W-:Y:S02]  /*6480*/  @!UPT UIADD3 URZ, UPT, UPT, URZ, URZ, URZ ;  /* 0x000000fffffff290 */ /* 0x000fe4000fffe0ff */
[----:B------:R-:W1:Y:S01]  /*6490*/  @P2 LDC.64 R2, c[0x0][0x8a8] ;  /* 0x00022a00ff022b82 */ /* 0x000e620000000a00 */
[----:B------:R-:W-:Y:S04]  /*64a0*/  @P2 IMAD R0, R6, UR36, RZ ;  /* 0x0000002406002c24 */ /* 0x000fe8000f8e02ff */
[----:B-1----:R-:W-:Y:S05]  /*64b0*/  @P2 IMAD.WIDE R2, R0, 0x4, R2 ;  /* 0x0000000400022825 */ /* 0x002fea00078e0202 */
[----:B-----5:R1:W5:Y:S02]  /*64c0*/  @P2 LDG.E R136, desc[UR52][R2.64] ;  /* 0x0000003402882981 */ /* 0x020364000c1e1900 */
[----:B-1----:R-:W3:Y:S02]  /*64d0*/  @!P2 LDC R136, c[0x0][0x8a0] ;  /* 0x00022800ff88ab82 */ /* 0x002ee40000000800 */
.L_x_104:
[----:B------:R-:W4:Y:S01]  /*64e0*/  LDL R3, [R1+0x4] ;  /* 0x0000040001037983 */ /* 0x000f220000100800 */
[----:B--2--5:R-:W-:Y:S01]  /*64f0*/  @P0 FSETP.NEU.AND P4, PT, R137, RZ, PT ;  /* 0x000000ff8900020b */ /* 0x024fe20003f8d000 */
[----:B------:R-:W-:Y:S01]  /*6500*/  IMAD.U32 R2, RZ, RZ, UR4 ;  /* 0x00000004ff027e24 */ /* 0x000fe2000f8e00ff */
[----:B------:R-:W-:Y:S01]  /*6510*/  @P0 LOP3.LUT P2, RZ, R248, 0xff, RZ, 0xc0, !PT ;  /* 0x000000fff8ff0812 */ /* 0x000fe2000784c0ff */
[----:B------:R-:W-:Y:S01]  /*6520*/  BSSY B1, `(.L_x_105) ;  /* 0x0000083000017945 */ /* 0x000fe20003800000 */
[----:B------:R-:W-:Y:S02]  /*6530*/  @P0 SEL R0, RZ, 0xffffffff, P4 ;  /* 0xffffffffff000807 */ /* 0x000fe40002000000 */
[----:B------:R-:W-:Y:S02]  /*6540*/  CS2R R242, SRZ ;  /* 0x0000000000f27805 */ /* 0x000fe4000001ff00 */
[----:B------:R-:W-:Y:S02]  /*6550*/  R2UR UR6, R252 ;  /* 0x00000000fc0672ca */ /* 0x000fe400000e0000 */
[----:B------:R-:W-:Y:S02]  /*6560*/  CS2R R240, SRZ ;  /* 0x0000000000f07805 */ /* 0x000fe4000001ff00 */
[----:B------:R-:W-:Y:S02]  /*6570*/  @P1 SEL R0, R2, R0, !P2 ;  /* 0x0000000002001207 */ /* 0x000fe40005000000 */
[----:B------:R-:W-:Y:S02]  /*6580*/  CS2R R234, SRZ ;  /* 0x0000000000ea7805 */ /* 0x000fe4000001ff00 */
[----:B------:R-:W-:Y:S02]  /*6590*/  R2UR UR5, R249 ;  /* 0x00000000f90572ca */ /* 0x000fe400000e0000 */
[----:B------:R-:W-:Y:S02]  /*65a0*/  CS2R R232, SRZ ;  /* 0x0000000000e87805 */ /* 0x000fe4000001ff00 */
[----:B------:R-:W-:Y:S02]  /*65b0*/  @P0 LOP3.LUT R0, R0, 0x1, RZ, 0xc0, !PT ;  /* 0x0000000100000812 */ /* 0x000fe400078ec0ff */
[----:B------:R-:W-:Y:S02]  /*65c0*/  CS2R R226, SRZ ;  /* 0x0000000000e27805 */ /* 0x000fe4000001ff00 */
[----:B------:R-:W-:Y:S02]  /*65d0*/  PLOP3.LUT P5, PT, PT, PT, PT, 0x8, 0x80 ;  /* 0x000000000080781c */ /* 0x000fe40003fae170 */
[----:B------:R-:W-:Y:S02]  /*65e0*/  CS2R R224, SRZ ;  /* 0x0000000000e07805 */ /* 0x000fe4000001ff00 */
[----:B------:R-:W-:Y:S02]  /*65f0*/  ISETP.NE.U32.OR P6, PT, R0, 0x1, !P0 ;  /* 0x000000010000780c */ /* 0x000fe400047c5470 */
[----:B------:R-:W-:Y:S02]  /*6600*/  CS2R R218, SRZ ;  /* 0x0000000000da7805 */ /* 0x000fe4000001ff00 */
[----:B------:R-:W-:Y:S01]  /*6610*/  CS2R R216, SRZ ;  /* 0x0000000000d87805 */ /* 0x000fe2000001ff00 */
[----:B------:R-:W-:Y:S01]  /*6620*/  IMAD.U32 R2, RZ, RZ, UR6 ;  /* 0x00000006ff027e24 */ /* 0x000fe2000f8e00ff */
[----:B------:R-:W-:Y:S02]  /*6630*/  CS2R R210, SRZ ;  /* 0x0000000000d27805 */ /* 0x000fe4000001ff00 */
[----:B------:R-:W-:Y:S02]  /*6640*/  CS2R R208, SRZ ;  /* 0x0000000000d07805 */ /* 0x000fe4000001ff00 */
[----:B------:R-:W-:Y:S01]  /*6650*/  CS2R R202, SRZ ;  /* 0x0000000000ca7805 */ /* 0x000fe2000001ff00 */
[----:B------:R-:W-:Y:S01]  /*6660*/  IMAD.U32 R0, RZ, RZ, UR5 ;  /* 0x00000005ff007e24 */ /* 0x000fe2000f8e00ff */
[----:B------:R-:W-:Y:S02]  /*6670*/  LOP3.LUT R10, R2, 0x1, RZ, 0x3c, !PT ;  /* 0x00000001020a7812 */ /* 0x000fe400078e3cff */
[----:B------:R-:W-:Y:S02]  /*6680*/  CS2R R200, SRZ ;  /* 0x0000000000c87805 */ /* 0x000fe4000001ff00 */
[----:B------:R-:W-:Y:S01]  /*6690*/  P2R R2, PR, RZ, 0x40 ;  /* 0x00000040ff027803 */ /* 0x000fe20000000000 */
[--C-:B------:R-:W-:Y:S01]  /*66a0*/  IMAD R8, R0, 0x8, R17.reuse ;  /* 0x0000000800087824 */ /* 0x100fe200078e0211 */
[----:B------:R-:W-:Y:S02]  /*66b0*/  CS2R R194, SRZ ;  /* 0x0000000000c27805 */ /* 0x000fe4000001ff00 */
[----:B------:R-:W-:Y:S02]  /*66c0*/  @P6 SHF.L.U32 R0, R10, 0x1f, RZ ;  /* 0x0000001f0a006819 */ /* 0x000fe400000006ff */
[----:B------:R-:W-:Y:S01]  /*66d0*/  CS2R R192, SRZ ;  /* 0x0000000000c07805 */ /* 0x000fe2000001ff00 */
[----:B------:R1:W-:Y:S01]  /*66e0*/  STL [R1+0xc], R2 ;  /* 0x00000c0201007387 */ /* 0x0003e20000100800 */
[----:B------:R-:W-:Y:S01]  /*66f0*/  CS2R R186, SRZ ;  /* 0x0000000000ba7805 */ /* 0x000fe2000001ff00 */
[----:B------:R2:W3:Y:S01]  /*6700*/  @P6 SYNCS.PHASECHK.TRANS64.TRYWAIT P0, [R8+URZ+0x110], R0 ;  /* 0x00011000080065a7 */ /* 0x0004e200080011ff */
[----:B------:R-:W-:Y:S02]  /*6710*/  CS2R R184, SRZ ;  /* 0x0000000000b87805 */ /* 0x000fe4000001ff00 */
        /* <DEDUP_REMOVED lines=13> */
[----:B------:R-:W-:Y:S01]  /*67f0*/  CS2R R140, SRZ ;  /* 0x00000000008c7805 */ /* 0x000fe2000001ff00 */
[----:B--2---:R-:W-:Y:S04]  /*6800*/  IMAD.U32 R0, RZ, RZ, UR43 ;  /* 0x0000002bff007e24 */ /* 0x004fe8000f8e00ff */
[----:B------:R-:W-:Y:S01]  /*6810*/  IMAD R7, R0, 0x8, R17 ;  /* 0x0000000800077824 */ /* 0x000fe200078e0211 */
[----:B----4-:R-:W-:Y:S02]  /*6820*/  SHF.L.U32 R9, R3, 0x1f, RZ ;  /* 0x0000001f03097819 */ /* 0x010fe400000006ff */
[----:B---3--:R-:W-:Y:S02]  /*6830*/  @P6 PLOP3.LUT P5, PT, P0, PT, PT, 0x8, 0x80 ;  /* 0x000000000080681c */ /* 0x008fe400007ae170 */
[----:B------:R1:W2:Y:S01]  /*6840*/  SYNCS.PHASECHK.TRANS64.TRYWAIT P4, [R7+URZ+0x160], R9 ;  /* 0x00016009070075a7 */ /* 0x0002a200080811ff */
[----:B------:R-:W-:Y:S10]  /*6850*/  @!P6 BRA `(.L_x_106) ;  /* 0x00000004003ce947 */ /* 0x000ff40003800000 */
[----:B------:R-:W-:Y:S01]  /*6860*/  ISETP.NE.U32.AND P0, PT, RZ, UR50, PT ;  /* 0x00000032ff007c0c */ /* 0x000fe2000bf05070 */
[----:B------:R-:W-:Y:S01]  /*6870*/  BSSY B0, `(.L_x_107) ;  /* 0x000001e000007945 */ /* 0x000fe20003800000 */
[----:B------:R-:W-:Y:S01]  /*6880*/  FSETP.NEU.AND P2, PT, R137, RZ, PT ;  /* 0x000000ff8900720b */ /* 0x000fe20003f4d000 */
[----:B------:R-:W-:Y:S01]  /*6890*/  IMAD.MOV.U32 R143, RZ, RZ, RZ ;  /* 0x000000ffff8f7224 */ /* 0x000fe200078e00ff */
[----:B------:R-:W-:Y:S02]  /*68a0*/  ISETP.NE.AND.EX P0, PT, RZ, UR51, PT, P0 ;  /* 0x00000033ff007c0c */ /* 0x000fe4000bf05300 */
[----:B------:R-:W-:Y:S02]  /*68b0*/  LOP3.LUT P1, RZ, R248, 0xff, RZ, 0xc0, !PT ;  /* 0x000000fff8ff7812 */ /* 0x000fe4000782c0ff */
[----:B------:R-:W-:Y:S02]  /*68c0*/  SEL R0, RZ, 0xffffffff, P2 ;  /* 0xffffffffff007807 */ /* 0x000fe40001000000 */
[----:B-1----:R-:W-:Y:S02]  /*68d0*/  SEL R2, RZ, 0xffffffff, P0 ;  /* 0xffffffffff027807 */ /* 0x002fe40000000000 */
[----:B------:R-:W-:Y:S02]  /*68e0*/  R2UR UR4, R249 ;  /* 0x00000000f90472ca */ /* 0x000fe400000e0000 */
[----:B------:R-:W-:Y:S04]  /*68f0*/  @P3 SEL R0, R2, R0, !P1 ;  /* 0x0000000002003207 */ /* 0x000fe80004800000 */
[----:B------:R-:W-:Y:S04]  /*6900*/  LOP3.LUT R0, R0, 0x1, RZ, 0xc0, !PT ;  /* 0x0000000100007812 */ /* 0x000fe800078ec0ff */
[----:B------:R-:W-:Y:S11]  /*6910*/  ISETP.NE.U32.AND P0, PT, R0, 0x1, PT ;  /* 0x000000010000780c */ /* 0x000ff60003f05070 */
[----:B------:R-:W-:Y:S02]  /*6920*/  @!UPT UIADD3 URZ, UPT, UPT, URZ, URZ, URZ ;  /* 0x000000fffffff290 */ /* 0x000fe4000fffe0ff */
[----:B------:R-:W1:Y:S02]  /*6930*/  @P0 S2R R2, SR_TID.X ;  /* 0x0000000000020919 */ /* 0x000e640000002100 */
[----:B-1----:R-:W-:Y:S01]  /*6940*/  @P0 SHF.R.U32.HI R6, RZ, 0x1, R2 ;  /* 0x00000001ff060819 */ /* 0x002fe20000011602 */
[C---:B------:R-:W-:Y:S02]  /*6950*/  @P0 IMAD.SHL.U32 R3, R2.reuse, 0x8, RZ ;  /* 0x0000000802030824 */ /* 0x040fe400078e00ff */
[C---:B------:R-:W-:Y:S02]  /*6960*/  @P0 IMAD.SHL.U32 R0, R2.reuse, 0x10, RZ ;  /* 0x0000001002000824 */ /* 0x040fe400078e00ff */
[----:B------:R-:W-:Y:S01]  /*6970*/  @P0 IMAD.SHL.U32 R5, R2, 0x2, RZ ;  /* 0x0000000202050824 */ /* 0x000fe200078e00ff */
[----:B------:R-:W-:Y:S02]  /*6980*/  @P0 LOP3.LUT R3, R3, 0x300, RZ, 0xc0, !PT ;  /* 0x0000030003030812 */ /* 0x000fe400078ec0ff */
[----:B------:R-:W-:Y:S02]  /*6990*/  @P0 LOP3.LUT R4, R0, 0x40, RZ, 0xc0, !PT ;  /* 0x0000004000040812 */ /* 0x000fe400078ec0ff */
[----:B------:R-:W-:Y:S02]  /*69a0*/  @P0 LOP3.LUT R2, R3, 0x30, R0, 0xf8, !PT ;  /* 0x0000003003020812 */ /* 0x000fe400078ef800 */
[----:B------:R-:W-:Y:S02]  /*69b0*/  @P0 LOP3.LUT R3, R4, 0x8, R6, 0xf8, !PT ;  /* 0x0000000804030812 */ /* 0x000fe400078ef806 */
[----:B------:R-:W-:Y:S02]  /*69c0*/  @P0 LOP3.LUT R2, R2, 0x80, R0, 0xf8, !PT ;  /* 0x0000008002020812 */ /* 0x000fe400078ef800 */
[----:B------:R-:W-:Y:S01]  /*69d0*/  @P0 LOP3.LUT R0, R3, 0x8, R5, 0x78, !PT ;  /* 0x0000000803000812 */ /* 0x000fe200078e7805 */
[----:B------:R-:W-:Y:S03]  /*69e0*/  IMAD.U32 R3, RZ, RZ, UR4 ;  /* 0x00000004ff037e24 */ /* 0x000fe6000f8e00ff */
[----:B------:R-:W-:Y:S05]  /*69f0*/  @P0 LOP3.LUT R0, R2, R0, RZ, 0xfc, !PT ;  /* 0x0000000002000212 */ /* 0x000fea00078efcff */
[----:B------:R-:W-:Y:S01]  /*6a00*/  @P0 IMAD R2, R3, 0x3c00, R0 ;  /* 0x00003c0003020824 */ /* 0x000fe200078e0200 */
[----:B------:R-:W-:Y:S06]  /*6a10*/  @!P5 BRA `(.L_x_108) ;  /* 0x00000000000cd947 */ /* 0x000fec0003800000 */
[----:B------:R-:W-:Y:S04]  /*6a20*/  SHF.L.U32 R0, R10, 0x1f, RZ ;  /* 0x0000001f0a007819 */ /* 0x000fe800000006ff */
[----:B------:R-:W1:Y:S02]  /*6a30*/  SYNCS.PHASECHK.TRANS64.TRYWAIT P1, [R8+URZ+0x110], R0 ;  /* 0x00011000080075a7 */ /* 0x000e6400080211ff */
[----:B-1----:R-:W-:Y:S05]  /*6a40*/  @!P1 BRA `(.L_x_109) ;  /* 0x0000004c007c9947 */ /* 0x002fea0003800000 */
.L_x_108:
[----:B------:R-:W-:Y:S05]  /*6a50*/  BSYNC B0 ;  /* 0x0000000000007941 */ /* 0x000fea0003800000 */
.L_x_107:
[----:B------:R-:W-:Y:S01]  /*6a60*/  IMAD.MOV.U32 R142, RZ, RZ, RZ ;  /* 0x000000ffff8e7224 */ /* 0x000fe200078e00ff */
        /* <DEDUP_REMOVED lines=27> */
[----:B------:R-:W-:Y:S01]  /*6c20*/  IMAD.MOV.U32 R242, RZ, RZ, RZ ;  /* 0x000000fffff27224 */ /* 0x000fe200078e00ff */
[----:B------:R-:W-:Y:S01]  /*6c30*/  CS2R R240, SRZ ;  /* 0x0000000000f07805 */ /* 0x000fe2000001ff00 */
[----:B------:R-:W-:Y:S01]  /*6c40*/  @P0 IMAD R2, R2, 0x2, R17 ;  /* 0x0000000202020824 */ /* 0x000fe200078e0211 */
[----:B------:R-:W-:Y:S05]  /*6c50*/  @P0 WARPSYNC.ALL ;  /* 0x0000000000000948 */ /* 0x000fea0003800000 */
[----:B------:R3:W4:Y:S04]  /*6c60*/  @P0 LDSM.16.M88.4 R140, [R2+0x200] ;  /* 0x00020000028c083b */ /* 0x0007280000000200 */
[----:B------:R3:W1:Y:S04]  /*6c70*/  @P0 LDSM.16.M88.4 R144, [R2+0xa00] ;  /* 0x000a00000290083b */ /* 0x0006680000000200 */
        /* <DEDUP_REMOVED lines=12> */
[----:B----4-:R3:W1:Y:S02]  /*6d40*/  @P0 LDSM.16.M88.4 R240, [R2+0x7200] ;  /* 0x0072000002f0083b */ /* 0x0106640000000200 */
.L_x_106:
[----:B------:R-:W-:Y:S05]  /*6d50*/  BSYNC B1 ;  /* 0x0000000000017941 */ /* 0x000fea0003800000 */
.L_x_105:
[----:B------:R-:W4:Y:S01]  /*6d60*/  S2R R18, SR_TID.X ;  /* 0x0000000000127919 */ /* 0x000f220000002100 */
[----:B--2---:R-:W-:Y:S05]  /*6d70*/  @P4 BRA `(.L_x_110) ;  /* 0x0000000000084947 */ /* 0x004fea0003800000 */
[----:B------:R-:W2:Y:S02]  /*6d80*/  SYNCS.PHASECHK.TRANS64.TRYWAIT P0, [R7+URZ+0x160], R9 ;  /* 0x00016009070075a7 */ /* 0x000ea400080011ff */
[----:B--2---:R-:W-:Y:S05]  /*6d90*/  @!P0 BRA `(.L_x_111) ;  /* 0x0000004800bc8947 */ /* 0x004fea0003800000 */
.L_x_110:
[----:B----4-:R-:W-:Y:S01]  /*6da0*/  SHF.R.U32.HI R18, RZ, 0x5, R18 ;  /* 0x00000005ff127819 */ /* 0x010fe20000011612 */
[----:B------:R-:W-:Y:S04]  /*6db0*/  ULEA.HI UR4, UR43, UR43, URZ, 0x1 ;  /* 0x0000002b2b047291 */ /* 0x000fe8000f8f08ff */
[----:B------:R-:W-:Y:S02]  /*6dc0*/  USHF.R.U32.HI UR5, URZ, 0x1, UR4 ;  /* 0x00000001ff057899 */ /* 0x000fe40008011604 */
[----:B------:R-:W-:Y:S04]  /*6dd0*/  ULOP3.LUT UR4, UR4, 0xffe, URZ, 0xc0, !UPT ;  /* 0x00000ffe04047892 */ /* 0x000fe8000f8ec0ff */
[----:B------:R-:W-:Y:S01]  /*6de0*/  UIADD3 UR4, UPT, UPT, -UR4, UR43, URZ ;  /* 0x0000002b04047290 */ /* 0x000fe2000fffe1ff */
[----:B-1-3--:R-:W-:Y:S04]  /*6df0*/  IMAD.U32 R2, RZ, RZ, UR5 ;  /* 0x00000005ff027e24 */ /* 0x00afe8000f8e00ff */
[----:B------:R-:W-:Y:S01]  /*6e00*/  IMAD R2, R2, 0xf0, R16 ;  /* 0x000000f002027824 */ /* 0x000fe200078e0210 */
[----:B------:R-:W-:Y:S05]  /*6e10*/  MOV R0, UR4 ;  /* 0x0000000400007c02 */ /* 0x000fea0008000f00 */
[----:B------:R-:W-:Y:S05]  /*6e20*/  IMAD R17, R0, 0x100000, R2 ;  /* 0x0010000000117824 */ /* 0x000fea00078e0202 */
[----:B------:R-:W-:Y:S04]  /*6e30*/  SHF.R.U32.HI R0, RZ, 0x15, R17 ;  /* 0x00000015ff007819 */ /* 0x000fe80000011611 */
[----:B------:R-:W-:Y:S11]  /*6e40*/  LOP3.LUT P0, RZ, R0, 0x3, R18, 0x48, !PT ;  /* 0x0000000300ff7812 */ /* 0x000ff60007804812 */
[----:B------:R-:W-:Y:S02]  /*6e50*/  @!UPT UIADD3 URZ, UPT, UPT, URZ, URZ, URZ ;  /* 0x000000fffffff290 */ /* 0x000fe4000fffe0ff */
[----:B------:R-:W-:Y:S05]  /*6e60*/  @!P0 BRA `(.L_x_112) ;  /* 0x0000000000408947 */ /* 0x000fea0003800000 */
[----:B------:R-:W1:Y:S01]  /*6e70*/  LDCU.64 UR8, c[0x4][0x70] ;  /* 0x01000e00ff0877ac */ /* 0x000e620008000a00 */
[----:B------:R-:W-:Y:S01]  /*6e80*/  MOV R3, 0x0 ;  /* 0x0000000000037802 */ /* 0x000fe20000000f00 */
[----:B------:R-:W-:Y:S02]  /*6e90*/  HFMA2 R12, -RZ, RZ, 0, 5.9604644775390625e-08 ;  /* 0x00000001ff0c7431 */ /* 0x000fe400000001ff */
[----:B------:R-:W-:Y:S02]  /*6ea0*/  IMAD.MOV.U32 R8, RZ, RZ, 0x192 ;  /* 0x00000192ff087424 */ /* 0x000fe400078e00ff */
[----:B------:R-:W-:Y:S01]  /*6eb0*/  IMAD.MOV.U32 R13, RZ, RZ, RZ ;  /* 0x000000ffff0d7224 */ /* 0x000fe200078e00ff */
[----:B------:R-:W2:Y:S01]  /*6ec0*/  LDCU.64 UR6, c[0x4][0x78] ;  /* 0x01000f00ff0677ac */ /* 0x000ea20008000a00 */
[----:B------:R-:W3:Y:S01]  /*6ed0*/  LDC.64 R2, c[0x4][R3] ;  /* 0x0100000003027b82 */ /* 0x000ee20000000a00 */
[----:B------:R-:W4:Y:S01]  /*6ee0*/  LDCU.64 UR4, c[0x4][0x10] ;  /* 0x01000200ff0477ac */ /* 0x000f220008000a00 */
[----:B-1----:R-:W-:Y:S01]  /*6ef0*/  MOV R5, UR9 ;  /* 0x0000000900057c02 */ /* 0x002fe20008000f00 */
[----:B------:R-:W-:Y:S01]  /*6f00*/  IMAD.U32 R4, RZ, RZ, UR8 ;  /* 0x00000008ff047e24 */ /* 0x000fe2000f8e00ff */
[----:B--2---:R-:W-:Y:S01]  /*6f10*/  MOV R7, UR7 ;  /* 0x0000000700077c02 */ /* 0x004fe20008000f00 */
[----:B------:R-:W-:Y:S01]  /*6f20*/  IMAD.U32 R6, RZ, RZ, UR6 ;  /* 0x00000006ff067e24 */ /* 0x000fe2000f8e00ff */
[----:B----4-:R-:W-:Y:S01]  /*6f30*/  MOV R11, UR5 ;  /* 0x00000005000b7c02 */ /* 0x010fe20008000f00 */
[----:B------:R-:W-:Y:S02]  /*6f40*/  IMAD.U32 R10, RZ, RZ, UR4 ;  /* 0x00000004ff0a7e24 */ /* 0x000fe4000f8e00ff */
[----:B------:R-:W-:Y:S07]  /*6f50*/  LEPC R20, `(.L_x_112) ;  /* 0x000000001014794e */ /* 0x000fee0000000000 */
[----:B---3--:R-:W-:Y:S05]  /*6f60*/  CALL.ABS.NOINC R2 ;  /* 0x0000000002007343 */ /* 0x008fea0003c00000 */
.L_x_112:
[----:B------:R-:W-:Y:S05]  /*6f70*/  WARPSYNC.ALL ;  /* 0x0000000000007948 */ /* 0x000fea0003800000 */
[C---:B------:R-:W-:Y:S01]  /*6f80*/  R2UR UR4, R17.reuse ;  /* 0x00000000110472ca */ /* 0x040fe200000e0000 */
[----:B------:R-:W-:Y:S05]  /*6f90*/  VIADD R0, R17, 0x10 ;  /* 0x0000001011007836 */ /* 0x000fea0000000000 */
[----:B------:R-:W-:Y:S04]  /*6fa0*/  SHF.R.U32.HI R0, RZ, 0x15, R0 ;  /* 0x00000015ff007819 */ /* 0x000fe80000011600 */
[----:B------:R-:W-:Y:S03]  /*6fb0*/  LOP3.LUT P0, RZ, R0, 0x3, R18, 0x48, !PT ;  /* 0x0000000300ff7812 */ /* 0x000fe60007804812 */
[----:B------:R-:W1:Y:S10]  /*6fc0*/  LDTM.16dp256bit.x2 R128, tmem[UR4] ;  /* 0x00000004008079ee */ /* 0x000e7400080a0000 */
[----:B-1----:R-:W-:Y:S05]  /*6fd0*/  @!P0 BRA `(.L_x_113) ;  /* 0x0000000000408947 */ /* 0x002fea0003800000 */
        /* <DEDUP_REMOVED lines=16> */
.L_x_113:
[----:B------:R-:W-:Y:S05]  /*70e0*/  WARPSYNC.ALL ;  /* 0x0000000000007948 */ /* 0x000fea0003800000 */
[C---:B------:R-:W-:Y:S01]  /*70f0*/  R2UR UR4, R17.reuse ;  /* 0x00000000110472ca */ /* 0x040fe200000e0000 */
[----:B------:R-:W-:Y:S05]  /*7100*/  VIADD R0, R17, 0x20 ;  /* 0x0000002011007836 */ /* 0x000fea0000000000 */
[----:B------:R-:W-:Y:S04]  /*7110*/  SHF.R.U32.HI R0, RZ, 0x15, R0 ;  /* 0x00000015ff007819 */ /* 0x000fe80000011600 */
[----:B------:R-:W-:Y:S03]  /*7120*/  LOP3.LUT P0, RZ, R0, 0x3, R18, 0x48, !PT ;  /* 0x0000000300ff7812 */ /* 0x000fe60007804812 */
[----:B------:R-:W1:Y:S10]  /*7130*/  LDTM.16dp256bit.x2 R120, tmem[UR4+0x10] ;  /* 0x00001004007879ee */ /* 0x000e7400080a0000 */
        /* <DEDUP_REMOVED lines=17> */
.L_x_114:
        /* <DEDUP_REMOVED lines=23> */
.L_x_115:
        /* <DEDUP_REMOVED lines=23> */
.L_x_116:
        /* <DEDUP_REMOVED lines=23> */
.L_x_117:
        /* <DEDUP_REMOVED lines=23> */
.L_x_118:
        /* <DEDUP_REMOVED lines=23> */
.L_x_119:
        /* <DEDUP_REMOVED lines=23> */
.L_x_120:
        /* <DEDUP_REMOVED lines=23> */
.L_x_121:
        /* <DEDUP_REMOVED lines=23> */
.L_x_122:
        /* <DEDUP_REMOVED lines=23> */
.L_x_123:
        /* <DEDUP_REMOVED lines=23> */
.L_x_124:
        /* <DEDUP_REMOVED lines=23> */
.L_x_125:
        /* <DEDUP_REMOVED lines=23> */
.L_x_126:
[----:B------:R-:W1:Y:S01]  /*8390*/  S2R R237, SR_TID.X ;  /* 0x0000000000ed7919 */ /* 0x000e620000002100 */
[----:B------:R-:W-:Y:S05]  /*83a0*/  WARPSYNC.ALL ;  /* 0x0000000000007948 */ /* 0x000fea0003800000 */
[----:B-1----:R-:W-:Y:S02]  /*83b0*/  LOP3.LUT P1, R0, R237, 0x60, RZ, 0xc0, !PT ;  /* 0x00000060ed007812 */ /* 0x002fe4000782c0ff */
[----:B------:R-:W-:Y:S01]  /*83c0*/  R2UR UR4, R17 ;  /* 0x00000000110472ca */ /* 0x000fe200000e0000 */
[----:B------:R-:W1:Y:S01]  /*83d0*/  S2UR UR77, SR_CgaCtaId ;  /* 0x00000000004d79c3 */ /* 0x000e620000008800 */
[----:B------:R-:W-:Y:S01]  /*83e0*/  ISETP.NE.AND P0, PT, R0, RZ, PT ;  /* 0x000000ff0000720c */ /* 0x000fe20003f05270 */
[----:B------:R-:W-:Y:S01]  /*83f0*/  FMUL R0, R136, R128 ;  /* 0x0000008088007220 */ /* 0x000fe20000400000 */
[----:B------:R-:W-:Y:S01]  /*8400*/  SHF.L.U32 R128, R140, 0x10, RZ ;  /* 0x000000108c807819 */ /* 0x000fe200000006ff */
[----:B------:R-:W-:Y:S01]  /*8410*/  FMUL R2, R136, R129 ;  /* 0x0000008188027220 */ /* 0x000fe20000400000 */
[----:B------:R-:W-:Y:S01]  /*8420*/  LOP3.LUT R129, R140, 0xffff0000, RZ, 0xc0, !PT ;  /* 0xffff00008c817812 */ /* 0x000fe200078ec0ff */
[----:B------:R-:W-:Y:S01]  /*8430*/  FMUL R3, R136, R130 ;  /* 0x0000008288037220 */ /* 0x000fe20000400000 */
[----:B------:R-:W-:Y:S01]  /*8440*/  SHF.L.U32 R130, R141, 0x10, RZ ;  /* 0x000000108d827819 */ /* 0x000fe200000006ff */
[----:B------:R-:W-:Y:S01]  /*8450*/  FFMA R0, R137, R128, R0 ;  /* 0x0000008089007223 */ /* 0x000fe20000000000 */
[----:B------:R-:W-:Y:S01]  /*8460*/  SHF.L.U32 R138, R147, 0x10, RZ ;  /* 0x00000010938a7819 */ /* 0x000fe200000006ff */
[----:B------:R-:W-:Y:S01]  /*8470*/  FFMA R2, R137, R129, R2 ;  /* 0x0000008189027223 */ /* 0x000fe20000000002 */
[----:B------:R-:W-:Y:S01]  /*8480*/  LOP3.LUT R139, R147, 0xffff0000, RZ, 0xc0, !PT ;  /* 0xffff0000938b7812 */ /* 0x000fe200078ec0ff */
[----:B--2---:R-:W2:Y:S01]  /*8490*/  LDTM.16dp256bit.x2 R4, tmem[UR4+0xe0] ;  /* 0x0000e004000479ee */ /* 0x004ea200080a0000 */
[----:B------:R-:W-:Y:S01]  /*84a0*/  SHF.L.U32 R140, R148, 0x10, RZ ;  /* 0x00000010948c7819 */ /* 0x000fe200000006ff */
[----:B------:R-:W-:Y:S01]  /*84b0*/  NOP ;  /* 0x0000000000007918 */ /* 0x000fe20000000000 */
[----:B------:R-:W-:Y:S01]  /*84c0*/  LOP3.LUT R147, R151, 0xffff0000, RZ, 0xc0, !PT ;  /* 0xffff000097937812 */ /* 0x000fe200078ec0ff */
[----:B------:R-:W-:Y:S01]  /*84d0*/  FFMA R3, R137, R130, R3 ;  /* 0x0000008289037223 */ /* 0x000fe20000000003 */
[----:B------:R-:W-:Y:S01]  /*84e0*/  SHF.L.U32 R156, R160, 0x10, RZ ;  /* 0x00000010a09c7819 */ /* 0x000fe200000006ff */
[C---:B------:R-:W-:Y:S01]  /*84f0*/  FMUL R12, R136.reuse, R131 ;  /* 0x00000083880c7220 */ /* 0x040fe20000400000 */
[----:B------:R-:W-:Y:S01]  /*8500*/  LOP3.LUT R131, R141, 0xffff0000, RZ, 0xc0, !PT ;  /* 0xffff00008d837812 */ /* 0x000fe200078ec0ff */
[----:B------:R-:W-:Y:S01]  /*8510*/  FMUL R13, R136, R132 ;  /* 0x00000084880d7220 */ /* 0x000fe20000400000 */
[----:B------:R-:W-:Y:S01]  /*8520*/  SHF.L.U32 R132, R142, 0x10, RZ ;  /* 0x000000108e847819 */ /* 0x000fe200000006ff */
[----:B------:R-:W-:Y:S01]  /*8530*/  FMUL R14, R136, R133 ;  /* 0x00000085880e7220 */ /* 0x000fe20000400000 */
[----:B------:R-:W-:Y:S01]  /*8540*/  LOP3.LUT R133, R142, 0xffff0000, RZ, 0xc0, !PT ;  /* 0xffff00008e857812 */ /* 0x000fe200078ec0ff */
[C---:B------:R-:W-:Y:S01]  /*8550*/  FFMA R12, R137.reuse, R131, R12 ;  /* 0x00000083890c7223 */ /* 0x040fe2000000000c */
[----:B------:R-:W-:Y:S01]  /*8560*/  LOP3.LUT R141, R148, 0xffff0000, RZ, 0xc0, !PT ;  /* 0xffff0000948d7812 */ /* 0x000fe200078ec0ff */
[----:B------:R-:W-:Y:S01]  /*8570*/  FFMA R13, R137, R132, R13 ;  /* 0x00000084890d7223 */ /* 0x000fe2000000000d */
[----:B------:R-:W-:Y:S01]  /*8580*/  SHF.L.U32 R142, R149, 0x10, RZ ;  /* 0x00000010958e7819 */ /* 0x000fe200000006ff */
[----:B------:R-:W-:Y:S01]  /*8590*/  FFMA R14, R137, R133, R14 ;  /* 0x00000085890e7223 */ /* 0x000fe2000000000e */
[----:B------:R-:W-:Y:S01]  /*85a0*/  SHF.L.U32 R148, R152, 0x10, RZ ;  /* 0x0000001098947819 */ /* 0x000fe200000006ff */
[C---:B------:R-:W-:Y:S01]  /*85b0*/  FMUL R15, R136.reuse, R134 ;  /* 0x00000086880f7220 */ /* 0x040fe20000400000 */
[C---:B------:R-:W-:Y:S01]  /*85c0*/  SHF.L.U32 R134, R143.reuse, 0x10, RZ ;  /* 0x000000108f867819 */ /* 0x040fe200000006ff */
[C---:B------:R-:W-:Y:S01]  /*85d0*/  FMUL R17, R136.reuse, R135 ;  /* 0x0000008788117220 */ /* 0x040fe20000400000 */
[----:B------:R-:W-:Y:S01]  /*85e0*/  LOP3.LUT R135, R143, 0xffff0000, RZ, 0xc0, !PT ;  /* 0xffff00008f877812 */ /* 0x000fe200078ec0ff */
[----:B------:R-:W-:Y:S01]  /*85f0*/  FMUL R20, R136, R122 ;  /* 0x0000007a88147220 */ /* 0x000fe20000400000 */
[----:B------:R-:W-:Y:S01]  /*8600*/  SHF.L.U32 R122, R144, 0x10, RZ ;  /* 0x00000010907a7819 */ /* 0x000fe200000006ff */
[----:B------:R-:W-:Y:S01]  /*8610*/  FFMA R15, R137, R134, R15 ;  /* 0x00000086890f7223 */ /* 0x000fe2000000000f */
[----:B------:R-:W-:Y:S01]  /*8620*/  LOP3.LUT R143, R149, 0xffff0000, RZ, 0xc0, !PT ;  /* 0xffff0000958f7812 */ /* 0x000fe200078ec0ff */
[----:B------:R-:W-:Y:S01]  /*8630*/  FFMA R17, R137, R135, R17 ;  /* 0x0000008789117223 */ /* 0x000fe20000000011 */
[----:B------:R-:W-:Y:S01]  /*8640*/  LOP3.LUT R149, R152, 0xffff0000, RZ, 0xc0, !PT ;  /* 0xffff000098957812 */ /* 0x000fe200078ec0ff */
[----:B------:R-:W-:Y:S01]  /*8650*/  FMUL R21, R136, R123 ;  /* 0x0000007b88157220 */ /* 0x000fe20000400000 */
[----:B------:R-:W-:Y:S01]  /*8660*/  LOP3.LUT R123, R144, 0xffff0000, RZ, 0xc0, !PT ;  /* 0xffff0000907b7812 */ /* 0x000fe200078ec0ff */
[----:B------:R-:W-:Y:S01]  /*8670*/  FMUL R18, R136, R120 ;  /* 0x0000007888127220 */ /* 0x000fe20000400000 */
[----:B------:R-:W-:Y:S01]  /*8680*/  SHF.L.U32 R144, R150, 0x10, RZ ;  /* 0x0000001096907819 */ /* 0x000fe200000006ff */
[----:B------:R-:W-:Y:S01]  /*8690*/  FMUL R22, R136, R124 ;  /* 0x0000007c88167220 */ /* 0x000fe20000400000 */
[----:B------:R-:W-:Y:S01]  /*86a0*/  SHF.L.U32 R124, R145, 0x10, RZ ;  /* 0x00000010917c7819 */ /* 0x000fe200000006ff */
[----:B------:R-:W-:Y:S01]  /*86b0*/  FFMA R18, R137, R122, R18 ;  /* 0x0000007a89127223 */ /* 0x000fe20000000012 */
[----:B------:R-:W-:Y:S01]  /*86c0*/  SHF.L.U32 R152, R154, 0x10, RZ ;  /* 0x000000109a987819 */ /* 0x000fe200000006ff */
[----:B------:R-:W-:Y:S01]  /*86d0*/  FMUL R19, R136, R121 ;  /* 0x0000007988137220 */ /* 0x000fe20000400000 */
[----:B------:R-:W-:Y:S01]  /*86e0*/  LOP3.LUT R157, R160, 0xffff0000, RZ, 0xc0, !PT ;  /* 0xffff0000a09d7812 */ /* 0x000fe200078ec0ff */
        /* <DEDUP_REMOVED lines=8> */
[----:B------:R-:W-:Y:S01]  /*8770*/  FMUL R120, R136, R126 ;  /* 0x0000007e88787220 */ /* 0x000fe20000400000 */
[----:B------:R-:W-:Y:S01]  /*8780*/  SHF.L.U32 R126, R146, 0x10, RZ ;  /* 0x00000010927e7819 */ /* 0x000fe200000006ff */
[----:B------:R-:W-:Y:S01]  /*8790*/  FMUL R121, R136, R127 ;  /* 0x0000007f88797220 */ /* 0x000fe20000400000 */
[----:B------:R-:W-:Y:S01]  /*87a0*/  LOP3.LUT R127, R146, 0xffff0000, RZ, 0xc0, !PT ;  /* 0xffff0000927f7812 */ /* 0x000fe200078ec0ff */
[----:B------:R-:W-:Y:S01]  /*87b0*/  FMUL R112, R136, R112 ;  /* 0x0000007088707220 */ /* 0x000fe20000400000 */
[----:B------:R-:W-:Y:S01]  /*87c0*/  SHF.L.U32 R146, R151, 0x10, RZ ;  /* 0x0000001097927819 */ /* 0x000fe200000006ff */
[----:B------:R-:W-:Y:S01]  /*87d0*/  FFMA R22, R137, R126, R22 ;  /* 0x0000007e89167223 */ /* 0x000fe20000000016 */
[----:B------:R-:W-:Y:S01]  /*87e0*/  LOP3.LUT R151, R153, 0xffff0000, RZ, 0xc0, !PT ;  /* 0xffff000099977812 */ /* 0x000fe200078ec0ff */
[C---:B------:R-:W-:Y:S01]  /*87f0*/  FFMA R23, R137.reuse, R127, R23 ;  /* 0x0000007f89177223 */ /* 0x040fe20000000017 */
[----:B------:R-:W-:Y:S01]  /*8800*/  LOP3.LUT R153, R154, 0xffff0000, RZ, 0xc0, !PT ;  /* 0xffff00009a997812 */ /* 0x000fe200078ec0ff */
[----:B------:R-:W-:Y:S01]  /*8810*/  FFMA R120, R137, R138, R120 ;  /* 0x0000008a89787223 */ /* 0x000fe20000000078 */
[----:B------:R-:W-:Y:S01]  /*8820*/  SHF.L.U32 R154, R155, 0x10, RZ ;  /* 0x000000109b9a7819 */ /* 0x000fe200000006ff */
[----:B------:R-:W-:Y:S01]  /*8830*/  FFMA R121, R137, R139, R121 ;  /* 0x0000008b89797223 */ /* 0x000fe20000000079 */
[----:B------:R-:W-:Y:S01]  /*8840*/  LOP3.LUT R155, R155, 0xffff0000, RZ, 0xc0, !PT ;  /* 0xffff00009b9b7812 */ /* 0x000fe200078ec0ff */
[----:B------:R-:W-:Y:S01]  /*8850*/  FFMA R112, R137, R140, R112 ;  /* 0x0000008c89707223 */ /* 0x000fe20000000070 */
[----:B------:R-:W-:Y:S01]  /*8860*/  LOP3.LUT R159, R161, 0xffff0000, RZ, 0xc0, !PT ;  /* 0xffff0000a19f7812 */ /* 0x000fe200078ec0ff */
[----:B------:R-:W-:Y:S01]  /*8870*/  FMUL R113, R136, R113 ;  /* 0x0000007188717220 */ /* 0x000fe20000400000 */
[----:B------:R-:W-:Y:S01]  /*8880*/  SHF.L.U32 R160, R162, 0x10, RZ ;  /* 0x00000010a2a07819 */ /* 0x000fe200000006ff */
[----:B------:R-:W-:Y:S01]  /*8890*/  FMUL R114, R136, R114 ;  /* 0x0000007288727220 */ /* 0x000fe20000400000 */
[----:B------:R-:W-:Y:S01]  /*88a0*/  LOP3.LUT R161, R162, 0xffff0000, RZ, 0xc0, !PT ;  /* 0xffff0000a2a17812 */ /* 0x000fe200078ec0ff */
[----:B------:R-:W-:Y:S01]  /*88b0*/  FFMA R113, R137, R141, R113 ;  /* 0x0000008d89717223 */ /* 0x000fe20000000071 */
[----:B------:R-:W-:Y:S01]  /*88c0*/  SHF.L.U32 R162, R163, 0x10, RZ ;  /* 0x00000010a3a27819 */ /* 0x000fe200000006ff */
        /* <DEDUP_REMOVED lines=13> */
[----:B------:R-:W-:Y:S01]  /*89a0*/  SHF.L.U32 R236, R237, 0x3, RZ ;  /* 0x00000003edec7819 */ /* 0x000fe200000006ff */
[C---:B------:R-:W-:Y:S01]  /*89b0*/  FFMA R117, R137.reuse, R145, R117 ;  /* 0x0000009189757223 */ /* 0x040fe20000000075 */
[----:B------:R-:W-:Y:S01]  /*89c0*/  LOP3.LUT R169, R170, 0xffff0000, RZ, 0xc0, !PT ;  /* 0xffff0000aaa97812 */ /* 0x000fe200078ec0ff */
[----:B------:R-:W-:Y:S01]  /*89d0*/  FFMA R118, R137, R146, R118 ;  /* 0x0000009289767223 */ /* 0x000fe20000000076 */
[C---:B------:R-:W-:Y:S01]  /*89e0*/  SHF.L.U32 R170, R171.reuse, 0x10, RZ ;  /* 0x00000010abaa7819 */ /* 0x040fe200000006ff */
[C---:B------:R-:W-:Y:S01]  /*89f0*/  FMUL R119, R136.reuse, R119 ;  /* 0x0000007788777220 */ /* 0x040fe20000400000 */
[----:B------:R-:W-:Y:S01]  /*8a00*/  LOP3.LUT R171, R171, 0xffff0000, RZ, 0xc0, !PT ;  /* 0xffff0000abab7812 */ /* 0x000fe200078ec0ff */
[----:B------:R-:W-:Y:S01]  /*8a10*/  FMUL R104, R136, R104 ;  /* 0x0000006888687220 */ /* 0x000fe20000400000 */
[----:B------:R-:W-:Y:S01]  /*8a20*/  SHF.L.U32 R245, R237, 0x4, RZ ;  /* 0x00000004edf57819 */ /* 0x000fe200000006ff */
[C---:B------:R-:W-:Y:S01]  /*8a30*/  FFMA R119, R137.reuse, R147, R119 ;  /* 0x0000009389777223 */ /* 0x040fe20000000077 */
[----:B------:R-:W-:Y:S01]  /*8a40*/  SHF.L.U32 R172, R176, 0x10, RZ ;  /* 0x00000010b0ac7819 */ /* 0x000fe200000006ff */
[----:B------:R-:W-:Y:S01]  /*8a50*/  FFMA R104, R137, R148, R104 ;  /* 0x0000009489687223 */ /* 0x000fe20000000068 */
[----:B------:R-:W-:Y:S01]  /*8a60*/  LOP3.LUT R236, R236, 0x300, RZ, 0xc0, !PT ;  /* 0x00000300ecec7812 */ /* 0x000fe200078ec0ff */
[----:B------:R-:W-:Y:S01]  /*8a70*/  FMUL R105, R136, R105 ;  /* 0x0000006988697220 */ /* 0x000fe20000400000 */
[----:B------:R-:W-:Y:S01]  /*8a80*/  LOP3.LUT R173, R176, 0xffff0000, RZ, 0xc0, !PT ;  /* 0xffff0000b0ad7812 */ /* 0x000fe200078ec0ff */
[C---:B------:R-:W-:Y:S01]  /*8a90*/  FMUL R106, R136.reuse, R106 ;  /* 0x0000006a886a7220 */ /* 0x040fe20000400000 */
[----:B------:R-:W-:Y:S01]  /*8aa0*/  R2UR UR5, R249 ;  /* 0x00000000f90572ca */ /* 0x000fe200000e0000 */
[----:B------:R-:W-:Y:S01]  /*8ab0*/  FFMA R105, R137, R149, R105 ;  /* 0x0000009589697223 */ /* 0x000fe20000000069 */
[----:B------:R-:W-:Y:S01]  /*8ac0*/  SHF.L.U32 R174, R177, 0x10, RZ ;  /* 0x00000010b1ae7819 */ /* 0x000fe200000006ff */
[----:B------:R-:W-:Y:S01]  /*8ad0*/  FFMA R106, R137, R150, R106 ;  /* 0x00000096896a7223 */ /* 0x000fe2000000006a */
[----:B------:R-:W-:Y:S01]  /*8ae0*/  LOP3.LUT R175, R177, 0xffff0000, RZ, 0xc0, !PT ;  /* 0xffff0000b1af7812 */ /* 0x000fe200078ec0ff */
[C---:B------:R-:W-:Y:S01]  /*8af0*/  FMUL R107, R136.reuse, R107 ;  /* 0x0000006b886b7220 */ /* 0x040fe20000400000 */
[----:B------:R-:W-:Y:S01]  /*8b00*/  SHF.R.U32.HI R238, RZ, 0x1, R237 ;  /* 0x00000001ffee7819 */ /* 0x000fe200000116ed */
[----:B------:R-:W-:Y:S01]  /*8b10*/  FMUL R108, R136, R108 ;  /* 0x0000006c886c7220 */ /* 0x000fe20000400000 */
[----:B------:R-:W-:Y:S01]  /*8b20*/  LOP3.LUT R244, R245, 0x40, RZ, 0xc0, !PT ;  /* 0x00000040f5f47812 */ /* 0x000fe200078ec0ff */
[C---:B------:R-:W-:Y:S01]  /*8b30*/  FFMA R107, R137.reuse, R151, R107 ;  /* 0x00000097896b7223 */ /* 0x040fe2000000006b */
[----:B------:R-:W-:Y:S01]  /*8b40*/  SHF.L.U32 R176, R178, 0x10, RZ ;  /* 0x00000010b2b07819 */ /* 0x000fe200000006ff */
[----:B------:R-:W-:Y:S01]  /*8b50*/  FFMA R108, R137, R152, R108 ;  /* 0x00000098896c7223 */ /* 0x000fe2000000006c */
[----:B------:R-:W-:Y:S01]  /*8b60*/  LOP3.LUT R236, R236, 0x30, R245, 0xf8, !PT ;  /* 0x00000030ecec7812 */ /* 0x000fe200078ef8f5 */
[----:B------:R-:W-:Y:S01]  /*8b70*/  FMUL R109, R136, R109 ;  /* 0x0000006d886d7220 */ /* 0x000fe20000400000 */
[----:B------:R-:W-:Y:S01]  /*8b80*/  LOP3.LUT R177, R178, 0xffff0000, RZ, 0xc0, !PT ;  /* 0xffff0000b2b17812 */ /* 0x000fe200078ec0ff */
[----:B------:R-:W-:Y:S01]  /*8b90*/  FMUL R110, R136, R110 ;  /* 0x0000006e886e7220 */ /* 0x000fe20000400000 */
[----:B------:R-:W-:Y:S01]  /*8ba0*/  SHF.L.U32 R178, R179, 0x10, RZ ;  /* 0x00000010b3b27819 */ /* 0x000fe200000006ff */
[----:B------:R-:W-:Y:S01]  /*8bb0*/  FFMA R109, R137, R153, R109 ;  /* 0x00000099896d7223 */ /* 0x000fe2000000006d */
[----:B------:R-:W-:Y:S01]  /*8bc0*/  LOP3.LUT R179, R179, 0xffff0000, RZ, 0xc0, !PT ;  /* 0xffff0000b3b37812 */ /* 0x000fe200078ec0ff */
[----:B------:R-:W-:Y:S01]  /*8bd0*/  FFMA R110, R137, R154, R110 ;  /* 0x0000009a896e7223 */ /* 0x000fe2000000006e */
[----:B------:R-:W-:Y:S01]  /*8be0*/  LOP3.LUT R244, R244, 0x8, R238, 0xf8, !PT ;  /* 0x00000008f4f47812 */ /* 0x000fe200078ef8ee */
[C---:B------:R-:W-:Y:S01]  /*8bf0*/  FMUL R111, R136.reuse, R111 ;  /* 0x0000006f886f7220 */ /* 0x040fe20000400000 */
[----:B------:R-:W-:Y:S01]  /*8c00*/  SHF.L.U32 R246, R237, 0x1, RZ ;  /* 0x00000001edf67819 */ /* 0x000fe200000006ff */
[----:B------:R-:W-:Y:S01]  /*8c10*/  FMUL R96, R136, R96 ;  /* 0x0000006088607220 */ /* 0x000fe20000400000 */
[----:B------:R-:W-:Y:S01]  /*8c20*/  SHF.L.U32 R180, R184, 0x10, RZ ;  /* 0x00000010b8b47819 */ /* 0x000fe200000006ff */
[C---:B------:R-:W-:Y:S01]  /*8c30*/  FFMA R111, R137.reuse, R155, R111 ;  /* 0x0000009b896f7223 */ /* 0x040fe2000000006f */
[----:B------:R-:W-:Y:S01]  /*8c40*/  LOP3.LUT R245, R236, 0x80, R245, 0xf8, !PT ;  /* 0x00000080ecf57812 */ /* 0x000fe200078ef8f5 */
[C---:B------:R-:W-:Y:S01]  /*8c50*/  FFMA R96, R137.reuse, R156, R96 ;  /* 0x0000009c89607223 */ /* 0x040fe20000000060 */
        /* <DEDUP_REMOVED lines=9> */
[C---:B------:R-:W-:Y:S01]  /*8cf0*/  FMUL R99, R136.reuse, R99 ;  /* 0x0000006388637220 */ /* 0x040fe20000400000 */
[----:B------:R-:W-:Y:S01]  /*8d00*/  SHF.L.U32 R182, R185, 0x10, RZ ;  /* 0x00000010b9b67819 */ /* 0x000fe200000006ff */
[C---:B------:R-:W-:Y:S01]  /*8d10*/  FMUL R100, R136.reuse, R100 ;  /* 0x0000006488647220 */ /* 0x040fe20000400000 */
[----:B------:R-:W-:Y:S01]  /*8d20*/  SHF.L.U32 R240, R243, 0x10, RZ ;  /* 0x00000010f3f07819 */ /* 0x000fe200000006ff */
[----:B------:R-:W-:Y:S01]  /*8d30*/  FFMA R99, R137, R159, R99 ;  /* 0x0000009f89637223 */ /* 0x000fe20000000063 */
[----:B------:R-:W-:Y:S01]  /*8d40*/  LOP3.LUT R241, R243, 0xffff0000, RZ, 0xc0, !PT ;  /* 0xffff0000f3f17812 */ /* 0x000fe200078ec0ff */
[----:B------:R-:W-:Y:S01]  /*8d50*/  FFMA R100, R137, R160, R100 ;  /* 0x000000a089647223 */ /* 0x000fe20000000064 */
[----:B------:R-:W-:Y:S01]  /*8d60*/  LOP3.LUT R183, R185, 0xffff0000, RZ, 0xc0, !PT ;  /* 0xffff0000b9b77812 */ /* 0x000fe200078ec0ff */
[----:B------:R-:W-:Y:S01]  /*8d70*/  FMUL R101, R136, R101 ;  /* 0x0000006588657220 */ /* 0x000fe20000400000 */
[----:B------:R-:W-:Y:S01]  /*8d80*/  LOP3.LUT R243, R244, 0x8, R246, 0x78, !PT ;  /* 0x00000008f4f37812 */ /* 0x000fe200078e78f6 */
[----:B------:R-:W-:Y:S01]  /*8d90*/  FMUL R102, R136, R102 ;  /* 0x0000006688667220 */ /* 0x000fe20000400000 */
[C---:B------:R-:W-:Y:S01]  /*8da0*/  SHF.L.U32 R184, R186.reuse, 0x10, RZ ;  /* 0x00000010bab87819 */ /* 0x040fe200000006ff */
[C---:B------:R-:W-:Y:S01]  /*8db0*/  FFMA R101, R137.reuse, R161, R101 ;  /* 0x000000a189657223 */ /* 0x040fe20000000065 */
[----:B------:R-:W-:Y:S01]  /*8dc0*/  LOP3.LUT R185, R186, 0xffff0000, RZ, 0xc0, !PT ;  /* 0xffff0000bab97812 */ /* 0x000fe200078ec0ff */
[----:B------:R-:W-:Y:S01]  /*8dd0*/  FFMA R102, R137, R162, R102 ;  /* 0x000000a289667223 */ /* 0x000fe20000000066 */
[----:B------:R-:W-:Y:S01]  /*8de0*/  SHF.L.U32 R186, R187, 0x10, RZ ;  /* 0x00000010bbba7819 */ /* 0x000fe200000006ff */
[----:B------:R-:W-:Y:S01]  /*8df0*/  FMUL R103, R136, R103 ;  /* 0x0000006788677220 */ /* 0x000fe20000400000 */
[----:B------:R-:W-:Y:S01]  /*8e00*/  SHF.L.U32 R238, R242, 0x10, RZ ;  /* 0x00000010f2ee7819 */ /* 0x000fe200000006ff */
[----:B------:R-:W-:Y:S01]  /*8e10*/  FMUL R88, R136, R88 ;  /* 0x0000005888587220 */ /* 0x000fe20000400000 */
[----:B------:R-:W-:Y:S01]  /*8e20*/  LOP3.LUT R239, R242, 0xffff0000, RZ, 0xc0, !PT ;  /* 0xffff0000f2ef7812 */ /* 0x000fe200078ec0ff */
[----:B------:R-:W-:Y:S01]  /*8e30*/  FFMA R103, R137, R163, R103 ;  /* 0x000000a389677223 */ /* 0x000fe20000000067 */
[----:B------:R-:W-:Y:S01]  /*8e40*/  LOP3.LUT R187, R187, 0xffff0000, RZ, 0xc0, !PT ;  /* 0xffff0000bbbb7812 */ /* 0x000fe200078ec0ff */
[----:B------:R-:W-:Y:S01]  /*8e50*/  FFMA R88, R137, R164, R88 ;  /* 0x000000a489587223 */ /* 0x000fe20000000058 */
[----:B------:R-:W-:Y:S01]  /*8e60*/  LOP3.LUT R243, R245, R243, RZ, 0xfc, !PT ;  /* 0x000000f3f5f37212 */ /* 0x000fe200078efcff */
[C---:B------:R-:W-:Y:S01]  /*8e70*/  FMUL R89, R136.reuse, R89 ;  /* 0x0000005988597220 */ /* 0x040fe20000400000 */
[----:B------:R-:W-:Y:S01]  /*8e80*/  MOV R242, UR5 ;  /* 0x0000000500f27c02 */ /* 0x000fe20008000f00 */
[----:B------:R-:W-:Y:S01]  /*8e90*/  FMUL R90, R136, R90 ;  /* 0x0000005a885a7220 */ /* 0x000fe20000400000 */
[C---:B------:R-:W-:Y:S01]  /*8ea0*/  SHF.L.U32 R188, R192.reuse, 0x10, RZ ;  /* 0x00000010c0bc7819 */ /* 0x040fe200000006ff */
[C---:B------:R-:W-:Y:S01]  /*8eb0*/  FFMA R89, R137.reuse, R165, R89 ;  /* 0x000000a589597223 */ /* 0x040fe20000000059 */
[----:B------:R-:W-:Y:S01]  /*8ec0*/  LOP3.LUT R189, R192, 0xffff0000, RZ, 0xc0, !PT ;  /* 0xffff0000c0bd7812 */ /* 0x000fe200078ec0ff */
[----:B------:R-:W-:Y:S01]  /*8ed0*/  FFMA R90, R137, R166, R90 ;  /* 0x000000a6895a7223 */ /* 0x000fe2000000005a */
[C---:B------:R-:W-:Y:S01]  /*8ee0*/  SHF.L.U32 R190, R193.reuse, 0x10, RZ ;  /* 0x00000010c1be7819 */ /* 0x040fe200000006ff */
[----:B------:R-:W-:Y:S01]  /*8ef0*/  IMAD R243, R242, 0x3c00, R243 ;  /* 0x00003c00f2f37824 */ /* 0x000fe200078e02f3 */
        /* <DEDUP_REMOVED lines=12> */
[----:B------:R-:W-:Y:S01]  /*8fc0*/  F2FP.BF16.F32.PACK_AB R244, R2, R0 ;  /* 0x0000000002f4723e */ /* 0x000fe200000010ff */
[C---:B------:R-:W-:Y:S01]  /*8fd0*/  FFMA R93, R137.reuse, R169, R93 ;  /* 0x000000a9895d7223 */ /* 0x040fe2000000005d */
[----:B------:R-:W-:Y:S01]  /*8fe0*/  LOP3.LUT R197, R200, 0xffff0000, RZ, 0xc0, !PT ;  /* 0xffff0000c8c57812 */ /* 0x000fe200078ec0ff */
[----:B------:R-:W-:Y:S01]  /*8ff0*/  FFMA R94, R137, R170, R94 ;  /* 0x000000aa895e7223 */ /* 0x000fe2000000005e */
[----:B------:R-:W-:Y:S01]  /*9000*/  F2FP.BF16.F32.PACK_AB R245, R12, R3 ;  /* 0x000000030cf5723e */ /* 0x000fe200000010ff */
[----:B------:R-:W-:Y:S01]  /*9010*/  FMUL R95, R136, R95 ;  /* 0x0000005f885f7220 */ /* 0x000fe20000400000 */
[----:B------:R-:W-:Y:S01]  /*9020*/  F2FP.BF16.F32.PACK_AB R246, R14, R13 ;  /* 0x0000000d0ef6723e */ /* 0x000fe200000010ff */
[C---:B------:R-:W-:Y:S01]  /*9030*/  FMUL R80, R136.reuse, R80 ;  /* 0x0000005088507220 */ /* 0x040fe20000400000 */
[----:B------:R-:W-:Y:S01]  /*9040*/  F2FP.BF16.F32.PACK_AB R247, R17, R15 ;  /* 0x0000000f11f7723e */ /* 0x000fe200000010ff */
        /* <DEDUP_REMOVED lines=9> */
[----:B------:R-:W-:Y:S01]  /*90e0*/  F2FP.BF16.F32.PACK_AB R12, R19, R18 ;  /* 0x00000012130c723e */ /* 0x000fe200000010ff */
[----:B------:R-:W-:Y:S01]  /*90f0*/  FFMA R82, R137, R174, R82 ;  /* 0x000000ae89527223 */ /* 0x000fe20000000052 */
[----:B------:R-:W-:Y:S01]  /*9100*/  F2FP.BF16.F32.PACK_AB R13, R21, R20 ;  /* 0x00000014150d723e */ /* 0x000fe200000010ff */
[C---:B------:R-:W-:Y:S01]  /*9110*/  FMUL R83, R136.reuse, R83 ;  /* 0x0000005388537220 */ /* 0x040fe20000400000 */
[----:B------:R-:W-:Y:S01]  /*9120*/  F2FP.BF16.F32.PACK_AB R14, R23, R22 ;  /* 0x00000016170e723e */ /* 0x000fe200000010ff */
[C---:B------:R-:W-:Y:S01]  /*9130*/  FMUL R84, R136.reuse, R84 ;  /* 0x0000005488547220 */ /* 0x040fe20000400000 */
[----:B------:R-:W-:Y:S01]  /*9140*/  F2FP.BF16.F32.PACK_AB R15, R121, R120 ;  /* 0x00000078790f723e */ /* 0x000fe200000010ff */
[----:B------:R-:W-:Y:S01]  /*9150*/  FFMA R83, R137, R175, R83 ;  /* 0x000000af89537223 */ /* 0x000fe20000000053 */
[----:B------:R-:W-:Y:S01]  /*9160*/  SHF.L.U32 R202, R203, 0x10, RZ ;  /* 0x00000010cbca7819 */ /* 0x000fe200000006ff */
[----:B------:R-:W-:Y:S01]  /*9170*/  FFMA R84, R137, R176, R84 ;  /* 0x000000b089547223 */ /* 0x000fe20000000054 */
[----:B------:R-:W-:Y:S01]  /*9180*/  LOP3.LUT R203, R203, 0xffff0000, RZ, 0xc0, !PT ;  /* 0xffff0000cbcb7812 */ /* 0x000fe200078ec0ff */
[C---:B------:R-:W-:Y:S01]  /*9190*/  FMUL R85, R136.reuse, R85 ;  /* 0x0000005588557220 */ /* 0x040fe20000400000 */
[----:B------:R-:W-:Y:S01]  /*91a0*/  F2FP.BF16.F32.PACK_AB R112, R113, R112 ;  /* 0x000000707170723e */ /* 0x000fe200000010ff */
[----:B------:R-:W-:Y:S01]  /*91b0*/  FMUL R86, R136, R86 ;  /* 0x0000005688567220 */ /* 0x000fe20000400000 */
[C---:B------:R-:W-:Y:S01]  /*91c0*/  SHF.L.U32 R204, R208.reuse, 0x10, RZ ;  /* 0x00000010d0cc7819 */ /* 0x040fe200000006ff */
[----:B------:R-:W-:Y:S01]  /*91d0*/  FFMA R85, R137, R177, R85 ;  /* 0x000000b189557223 */ /* 0x000fe20000000055 */
[----:B------:R-:W-:Y:S01]  /*91e0*/  F2FP.BF16.F32.PACK_AB R113, R115, R114 ;  /* 0x000000727371723e */ /* 0x000fe200000010ff */
[----:B------:R-:W-:Y:S01]  /*91f0*/  FFMA R86, R137, R178, R86 ;  /* 0x000000b289567223 */ /* 0x000fe20000000056 */
[----:B------:R-:W-:Y:S01]  /*9200*/  LOP3.LUT R205, R208, 0xffff0000, RZ, 0xc0, !PT ;  /* 0xffff0000d0cd7812 */ /* 0x000fe200078ec0ff */
        /* <DEDUP_REMOVED lines=34> */
[----:B------:R-:W-:Y:S01]  /*9430*/  UMOV UR4, 0x400 ;  /* 0x0000040000047882 */ /* 0x000fe20000000000 */
[----:B------:R-:W-:Y:S01]  /*9440*/  F2FP.BF16.F32.PACK_AB R99, R103, R102 ;  /* 0x000000666763723e */ /* 0x000fe200000010ff */
[----:B-1----:R-:W-:Y:S01]  /*9450*/  ULEA UR4, UR77, UR4, 0x18 ;  /* 0x000000044d047291 */ /* 0x002fe2000f8ec0ff */
[----:B------:R-:W-:Y:S01]  /*9460*/  SHF.L.U32 R214, R217, 0x10, RZ ;  /* 0x00000010d9d67819 */ /* 0x000fe200000006ff */
[----:B------:R-:W-:Y:S01]  /*9470*/  FFMA R79, R137, R187, R79 ;  /* 0x000000bb894f7223 */ /* 0x000fe2000000004f */
[----:B------:R-:W-:Y:S01]  /*9480*/  LOP3.LUT R215, R217, 0xffff0000, RZ, 0xc0, !PT ;  /* 0xffff0000d9d77812 */ /* 0x000fe200078ec0ff */
[----:B------:R-:W-:Y:S01]  /*9490*/  ULEA UR4, UR43, UR4, 0x3 ;  /* 0x000000042b047291 */ /* 0x000fe2000f8e18ff */
[----:B------:R-:W-:Y:S01]  /*94a0*/  F2FP.BF16.F32.PACK_AB R88, R89, R88 ;  /* 0x000000585958723e */ /* 0x000fe200000010ff */
[----:B------:R-:W-:Y:S01]  /*94b0*/  FMUL R64, R136, R64 ;  /* 0x0000004088407220 */ /* 0x000fe20000400000 */
[C---:B------:R-:W-:Y:S01]  /*94c0*/  SHF.L.U32 R216, R218.reuse, 0x10, RZ ;  /* 0x00000010dad87819 */ /* 0x040fe200000006ff */
[----:B------:R-:W-:Y:S01]  /*94d0*/  UIADD3 UR4, UPT, UPT, UR4, 0x180, URZ ;  /* 0x0000018004047890 */ /* 0x000fe2000fffe0ff */
[----:B------:R-:W-:Y:S01]  /*94e0*/  F2FP.BF16.F32.PACK_AB R89, R91, R90 ;  /* 0x0000005a5b59723e */ /* 0x000fe200000010ff */
[----:B------:R-:W-:Y:S01]  /*94f0*/  UMOV UR76, 0x400 ;  /* 0x00000400004c7882 */ /* 0x000fe20000000000 */
[----:B------:R-:W-:Y:S01]  /*9500*/  LOP3.LUT R217, R218, 0xffff0000, RZ, 0xc0, !PT ;  /* 0xffff0000dad97812 */ /* 0x000fe200078ec0ff */
[C---:B------:R-:W-:Y:S01]  /*9510*/  FMUL R65, R136.reuse, R65 ;  /* 0x0000004188417220 */ /* 0x040fe20000400000 */
[----:B------:R-:W-:Y:S01]  /*9520*/  F2FP.BF16.F32.PACK_AB R90, R93, R92 ;  /* 0x0000005c5d5a723e */ /* 0x000fe200000010ff */
[----:B------:R-:W-:Y:S01]  /*9530*/  ULEA UR76, UR77, UR76, 0x18 ;  /* 0x0000004c4d4c7291 */ /* 0x000fe2000f8ec0ff */
[----:B------:R-:W-:Y:S01]  /*9540*/  F2FP.BF16.F32.PACK_AB R91, R95, R94 ;  /* 0x0000005e5f5b723e */ /* 0x000fe200000010ff */
[C---:B------:R-:W-:Y:S01]  /*9550*/  FMUL R66, R136.reuse, R66 ;  /* 0x0000004288427220 */ /* 0x040fe20000400000 */
[C---:B------:R-:W-:Y:S01]  /*9560*/  SHF.L.U32 R218, R219.reuse, 0x10, RZ ;  /* 0x00000010dbda7819 */ /* 0x040fe200000006ff */
[C---:B------:R-:W-:Y:S01]  /*9570*/  FMUL R67, R136.reuse, R67 ;  /* 0x0000004388437220 */ /* 0x040fe20000400000 */
[----:B------:R-:W-:Y:S01]  /*9580*/  LOP3.LUT R219, R219, 0xffff0000, RZ, 0xc0, !PT ;  /* 0xffff0000dbdb7812 */ /* 0x000fe200078ec0ff */
[----:B------:R-:W-:Y:S01]  /*9590*/  UPRMT UR4, UR77, 0x654, UR4 ;  /* 0x000006544d047896 */ /* 0x000fe20008000004 */
[----:B------:R-:W-:Y:S01]  /*95a0*/  LEA R0, R243, UR76, 0x1 ;  /* 0x0000004cf3007c11 */ /* 0x000fe2000f8e08ff */
[----:B------:R-:W-:Y:S01]  /*95b0*/  FFMA R64, R137, R188, R64 ;  /* 0x000000bc89407223 */ /* 0x000fe20000000040 */
[----:B------:R-:W-:Y:S01]  /*95c0*/  F2FP.BF16.F32.PACK_AB R80, R81, R80 ;  /* 0x000000505150723e */ /* 0x000fe200000010ff */
[----:B------:R-:W-:Y:S01]  /*95d0*/  FFMA R65, R137, R189, R65 ;  /* 0x000000bd89417223 */ /* 0x000fe20000000041 */
[----:B------:R-:W-:Y:S01]  /*95e0*/  F2FP.BF16.F32.PACK_AB R81, R83, R82 ;  /* 0x000000525351723e */ /* 0x000fe200000010ff */
[----:B------:R-:W-:Y:S01]  /*95f0*/  FFMA R66, R137, R190, R66 ;  /* 0x000000be89427223 */ /* 0x000fe20000000042 */
[----:B------:R-:W-:Y:S01]  /*9600*/  F2FP.BF16.F32.PACK_AB R82, R85, R84 ;  /* 0x000000545552723e */ /* 0x000fe200000010ff */
[----:B------:R-:W-:Y:S01]  /*9610*/  FFMA R67, R137, R191, R67 ;  /* 0x000000bf89437223 */ /* 0x000fe20000000043 */
[----:B--2---:R-:W-:Y:S01]  /*9620*/  SYNCS.ARRIVE.TRANS64.RED.A1T0 RZ, [UR4], RZ ;  /* 0x000000ffffff79a7 */ /* 0x004fe20008100404 */
[----:B------:R1:W-:Y:S01]  /*9630*/  STSM.16.M88.4 [R0+0x200], R244 ;  /* 0x000200f400007844 */ /* 0x0003e20000000200 */
[----:B------:R-:W-:Y:S01]  /*9640*/  F2FP.BF16.F32.PACK_AB R83, R87, R86 ;  /* 0x000000565753723e */ /* 0x000fe200000010ff */
[C---:B------:R-:W-:Y:S01]  /*9650*/  FMUL R68, R136.reuse, R68 ;  /* 0x0000004488447220 */ /* 0x040fe20000400000 */
[----:B------:R-:W-:Y:S05]  /*9660*/  F2FP.BF16.F32.PACK_AB R72, R73, R72 ;  /* 0x000000484948723e */ /* 0x000fea00000010ff */
[----:B------:R1:W-:Y:S01]  /*9670*/  STSM.16.M88.4 [R0+0xa00], R12 ;  /* 0x000a000c00007844 */ /* 0x0003e20000000200 */
[----:B------:R-:W-:Y:S01]  /*9680*/  F2FP.BF16.F32.PACK_AB R73, R75, R74 ;  /* 0x0000004a4b49723e */ /* 0x000fe200000010ff */
[----:B------:R-:W-:Y:S01]  /*9690*/  FFMA R68, R137, R192, R68 ;  /* 0x000000c089447223 */ /* 0x000fe20000000044 */
[----:B------:R-:W-:Y:S05]  /*96a0*/  F2FP.BF16.F32.PACK_AB R74, R77, R76 ;  /* 0x0000004c4d4a723e */ /* 0x000fea00000010ff */
[----:B------:R1:W-:Y:S01]  /*96b0*/  STSM.16.M88.4 [R0+0x1200], R112 ;  /* 0x0012007000007844 */ /* 0x0003e20000000200 */
[----:B------:R-:W-:Y:S01]  /*96c0*/  F2FP.BF16.F32.PACK_AB R75, R79, R78 ;  /* 0x0000004e4f4b723e */ /* 0x000fe200000010ff */
[C---:B------:R-:W-:Y:S01]  /*96d0*/  FMUL R69, R136.reuse, R69 ;  /* 0x0000004588457220 */ /* 0x040fe20000400000 */
[----:B------:R-:W-:Y:S05]  /*96e0*/  F2FP.BF16.F32.PACK_AB R64, R65, R64 ;  /* 0x000000404140723e */ /* 0x000fea00000010ff */
[----:B------:R1:W-:Y:S01]  /*96f0*/  STSM.16.M88.4 [R0+0x1a00], R104 ;  /* 0x001a006800007844 */ /* 0x0003e20000000200 */
[----:B------:R-:W-:Y:S01]  /*9700*/  F2FP.BF16.F32.PACK_AB R65, R67, R66 ;  /* 0x000000424341723e */ /* 0x000fe200000010ff */
[----:B------:R-:W-:Y:S01]  /*9710*/  FFMA R69, R137, R193, R69 ;  /* 0x000000c189457223 */ /* 0x000fe20000000045 */
[C---:B------:R-:W-:Y:S05]  /*9720*/  FMUL R70, R136.reuse, R70 ;  /* 0x0000004688467220 */ /* 0x040fea0000400000 */
[----:B------:R1:W-:Y:S01]  /*9730*/  STSM.16.M88.4 [R0+0x2200], R96 ;  /* 0x0022006000007844 */ /* 0x0003e20000000200 */
[C---:B------:R-:W-:Y:S01]  /*9740*/  FMUL R71, R136.reuse, R71 ;  /* 0x0000004788477220 */ /* 0x040fe20000400000 */
[C---:B------:R-:W-:Y:S01]  /*9750*/  FMUL R56, R136.reuse, R56 ;  /* 0x0000003888387220 */ /* 0x040fe20000400000 */
[----:B------:R-:W-:Y:S05]  /*9760*/  F2FP.BF16.F32.PACK_AB R66, R69, R68 ;  /* 0x000000444542723e */ /* 0x000fea00000010ff */
[----:B------:R1:W-:Y:S01]  /*9770*/  STSM.16.M88.4 [R0+0x2a00], R88 ;  /* 0x002a005800007844 */ /* 0x0003e20000000200 */
[C---:B------:R-:W-:Y:S01]  /*9780*/  FFMA R70, R137.reuse, R194, R70 ;  /* 0x000000c289467223 */ /* 0x040fe20000000046 */
[C---:B------:R-:W-:Y:S01]  /*9790*/  FFMA R71, R137.reuse, R195, R71 ;  /* 0x000000c389477223 */ /* 0x040fe20000000047 */
[----:B------:R-:W-:Y:S05]  /*97a0*/  FFMA R56, R137, R196, R56 ;  /* 0x000000c489387223 */ /* 0x000fea0000000038 */
[----:B------:R1:W-:Y:S01]  /*97b0*/  STSM.16.M88.4 [R0+0x3200], R80 ;  /* 0x0032005000007844 */ /* 0x0003e20000000200 */
[C---:B------:R-:W-:Y:S01]  /*97c0*/  FMUL R57, R136.reuse, R57 ;  /* 0x0000003988397220 */ /* 0x040fe20000400000 */
[C---:B------:R-:W-:Y:S01]  /*97d0*/  FMUL R58, R136.reuse, R58 ;  /* 0x0000003a883a7220 */ /* 0x040fe20000400000 */
[----:B------:R-:W-:Y:S05]  /*97e0*/  F2FP.BF16.F32.PACK_AB R67, R71, R70 ;  /* 0x000000464743723e */ /* 0x000fea00000010ff */
[----:B------:R1:W-:Y:S01]  /*97f0*/  STSM.16.M88.4 [R0+0x3a00], R72 ;  /* 0x003a004800007844 */ /* 0x0003e20000000200 */
[C---:B------:R-:W-:Y:S01]  /*9800*/  FFMA R57, R137.reuse, R197, R57 ;  /* 0x000000c589397223 */ /* 0x040fe20000000039 */
[----:B------:R-:W-:Y:S01]  /*9810*/  FFMA R58, R137, R198, R58 ;  /* 0x000000c6893a7223 */ /* 0x000fe2000000003a */
[C---:B------:R-:W-:Y:S05]  /*9820*/  FMUL R59, R136.reuse, R59 ;  /* 0x0000003b883b7220 */ /* 0x040fea0000400000 */
[----:B------:R1:W-:Y:S01]  /*9830*/  STSM.16.M88.4 [R0+0x4200], R64 ;  /* 0x0042004000007844 */ /* 0x0003e20000000200 */
[C---:B------:R-:W-:Y:S01]  /*9840*/  FMUL R60, R136.reuse, R60 ;  /* 0x0000003c883c7220 */ /* 0x040fe20000400000 */
[----:B------:R-:W-:Y:S01]  /*9850*/  F2FP.BF16.F32.PACK_AB R56, R57, R56 ;  /* 0x000000383938723e */ /* 0x000fe200000010ff */
[C---:B------:R-:W-:Y:S01]  /*9860*/  FFMA R59, R137.reuse, R199, R59 ;  /* 0x000000c7893b7223 */ /* 0x040fe2000000003b */
[C---:B------:R-:W-:Y:S01]  /*9870*/  FMUL R61, R136.reuse, R61 ;  /* 0x0000003d883d7220 */ /* 0x040fe20000400000 */
[----:B------:R-:W-:Y:S01]  /*9880*/  FFMA R60, R137, R200, R60 ;  /* 0x000000c8893c7223 */ /* 0x000fe2000000003c */
[C---:B------:R-:W-:Y:S01]  /*9890*/  FMUL R62, R136.reuse, R62 ;  /* 0x0000003e883e7220 */ /* 0x040fe20000400000 */
[C---:B------:R-:W-:Y:S01]  /*98a0*/  FMUL R63, R136.reuse, R63 ;  /* 0x0000003f883f7220 */ /* 0x040fe20000400000 */
[----:B------:R-:W-:Y:S01]  /*98b0*/  F2FP.BF16.F32.PACK_AB R57, R59, R58 ;  /* 0x0000003a3b39723e */ /* 0x000fe200000010ff */
[C---:B------:R-:W-:Y:S01]  /*98c0*/  FFMA R61, R137.reuse, R201, R61 ;  /* 0x000000c9893d7223 */ /* 0x040fe2000000003d */
[C---:B------:R-:W-:Y:S01]  /*98d0*/  FFMA R62, R137.reuse, R202, R62 ;  /* 0x000000ca893e7223 */ /* 0x040fe2000000003e */
[----:B------:R-:W-:Y:S01]  /*98e0*/  FFMA R63, R137, R203, R63 ;  /* 0x000000cb893f7223 */ /* 0x000fe2000000003f */
[C---:B------:R-:W-:Y:S01]  /*98f0*/  FMUL R48, R136.reuse, R48 ;  /* 0x0000003088307220 */ /* 0x040fe20000400000 */
[C---:B------:R-:W-:Y:S01]  /*9900*/  FMUL R49, R136.reuse, R49 ;  /* 0x0000003188317220 */ /* 0x040fe20000400000 */
[----:B------:R-:W-:Y:S01]  /*9910*/  F2FP.BF16.F32.PACK_AB R58, R61, R60 ;  /* 0x0000003c3d3a723e */ /* 0x000fe200000010ff */
[C---:B------:R-:W-:Y:S01]  /*9920*/  FMUL R50, R136.reuse, R50 ;  /* 0x0000003288327220 */ /* 0x040fe20000400000 */
[----:B------:R-:W-:Y:S01]  /*9930*/  F2FP.BF16.F32.PACK_AB R59, R63, R62 ;  /* 0x0000003e3f3b723e */ /* 0x000fe200000010ff */
[C---:B------:R-:W-:Y:S01]  /*9940*/  FFMA R48, R137.reuse, R204, R48 ;  /* 0x000000cc89307223 */ /* 0x040fe20000000030 */
[C---:B------:R-:W-:Y:S01]  /*9950*/  FFMA R49, R137.reuse, R205, R49 ;  /* 0x000000cd89317223 */ /* 0x040fe20000000031 */
[----:B------:R-:W-:Y:S01]  /*9960*/  FFMA R50, R137, R206, R50 ;  /* 0x000000ce89327223 */ /* 0x000fe20000000032 */
[----:B------:R-:W-:Y:S01]  /*9970*/  FMUL R51, R136, R51 ;  /* 0x0000003388337220 */ /* 0x000fe20000400000 */
[----:B------:R-:W-:Y:S01]  /*9980*/  SHF.L.U32 R220, R224, 0x10, RZ ;  /* 0x00000010e0dc7819 */ /* 0x000fe200000006ff */
[----:B------:R1:W-:Y:S01]  /*9990*/  STSM.16.M88.4 [R0+0x4a00], R56 ;  /* 0x004a003800007844 */ /* 0x0003e20000000200 */
[----:B------:R-:W-:Y:S01]  /*99a0*/  F2FP.BF16.F32.PACK_AB R48, R49, R48 ;  /* 0x000000303130723e */ /* 0x000fe200000010ff */
[C---:B------:R-:W-:Y:S01]  /*99b0*/  FFMA R51, R137.reuse, R207, R51 ;  /* 0x000000cf89337223 */ /* 0x040fe20000000033 */
[C---:B------:R-:W-:Y:S01]  /*99c0*/  FMUL R52, R136.reuse, R52 ;  /* 0x0000003488347220 */ /* 0x040fe20000400000 */
[C---:B------:R-:W-:Y:S01]  /*99d0*/  FMUL R53, R136.reuse, R53 ;  /* 0x0000003588357220 */ /* 0x040fe20000400000 */
[----:B------:R-:W-:Y:S01]  /*99e0*/  FMUL R54, R136, R54 ;  /* 0x0000003688367220 */ /* 0x000fe20000400000 */
[----:B------:R-:W-:Y:S01]  /*99f0*/  LOP3.LUT R221, R224, 0xffff0000, RZ, 0xc0, !PT ;  /* 0xffff0000e0dd7812 */ /* 0x000fe200078ec0ff */
[----:B------:R-:W-:Y:S01]  /*9a00*/  FFMA R52, R137, R208, R52 ;  /* 0x000000d089347223 */ /* 0x000fe20000000034 */
[----:B------:R-:W-:Y:S01]  /*9a10*/  F2FP.BF16.F32.PACK_AB R49, R51, R50 ;  /* 0x000000323331723e */ /* 0x000fe200000010ff */
[C---:B------:R-:W-:Y:S01]  /*9a20*/  FFMA R53, R137.reuse, R209, R53 ;  /* 0x000000d189357223 */ /* 0x040fe20000000035 */
[----:B------:R-:W-:Y:S01]  /*9a30*/  FFMA R54, R137, R210, R54 ;  /* 0x000000d289367223 */ /* 0x000fe20000000036 */
[C---:B------:R-:W-:Y:S01]  /*9a40*/  FMUL R55, R136.reuse, R55 ;  /* 0x0000003788377220 */ /* 0x040fe20000400000 */
[----:B------:R-:W-:Y:S01]  /*9a50*/  SHF.L.U32 R222, R225, 0x10, RZ ;  /* 0x00000010e1de7819 */ /* 0x000fe200000006ff */
[C---:B------:R-:W-:Y:S01]  /*9a60*/  FMUL R40, R136.reuse, R40 ;  /* 0x0000002888287220 */ /* 0x040fe20000400000 */
[----:B------:R-:W-:Y:S01]  /*9a70*/  F2FP.BF16.F32.PACK_AB R50, R53, R52 ;  /* 0x000000343532723e */ /* 0x000fe200000010ff */
[C---:B------:R-:W-:Y:S01]  /*9a80*/  FFMA R55, R137.reuse, R211, R55 ;  /* 0x000000d389377223 */ /* 0x040fe20000000037 */
[C---:B------:R-:W-:Y:S01]  /*9a90*/  FMUL R41, R136.reuse, R41 ;  /* 0x0000002988297220 */ /* 0x040fe20000400000 */
[----:B------:R-:W-:Y:S01]  /*9aa0*/  FFMA R40, R137, R212, R40 ;  /* 0x000000d489287223 */ /* 0x000fe20000000028 */
[----:B------:R-:W-:Y:S01]  /*9ab0*/  LOP3.LUT R223, R225, 0xffff0000, RZ, 0xc0, !PT ;  /* 0xffff0000e1df7812 */ /* 0x000fe200078ec0ff */
[C---:B------:R-:W-:Y:S01]  /*9ac0*/  FMUL R42, R136.reuse, R42 ;  /* 0x0000002a882a7220 */ /* 0x040fe20000400000 */
[----:B------:R-:W-:Y:S01]  /*9ad0*/  F2FP.BF16.F32.PACK_AB R51, R55, R54 ;  /* 0x000000363733723e */ /* 0x000fe200000010ff */
[C---:B------:R-:W-:Y:S01]  /*9ae0*/  FFMA R41, R137.reuse, R213, R41 ;  /* 0x000000d589297223 */ /* 0x040fe20000000029 */
[----:B------:R-:W-:Y:S01]  /*9af0*/  FMUL R43, R136, R43 ;  /* 0x0000002b882b7220 */ /* 0x000fe20000400000 */
[----:B------:R-:W-:Y:S01]  /*9b00*/  FFMA R42, R137, R214, R42 ;  /* 0x000000d6892a7223 */ /* 0x000fe2000000002a */
        /* <DEDUP_REMOVED lines=49> */
[----:B------:R-:W-:Y:S01]  /*9e20*/  SHF.L.U32 R232, R234, 0x10, RZ ;  /* 0x00000010eae87819 */ /* 0x000fe200000006ff */
[----:B------:R-:W-:Y:S01]  /*9e30*/  FFMA R26, R137, R230, R26 ;  /* 0x000000e6891a7223 */ /* 0x000fe2000000001a */
[----:B------:R1:W-:Y:S01]  /*9e40*/  STSM.16.M88.4 [R0+0x6200], R32 ;  /* 0x0062002000007844 */ /* 0x0003e20000000200 */
[----:B------:R-:W-:Y:S01]  /*9e50*/  F2FP.BF16.F32.PACK_AB R24, R25, R24 ;  /* 0x000000181918723e */ /* 0x000fe200000010ff */
[----:B------:R-:W-:Y:S01]  /*9e60*/  FFMA R27, R137, R231, R27 ;  /* 0x000000e7891b7223 */ /* 0x000fe2000000001b */
[----:B------:R-:W-:Y:S01]  /*9e70*/  FMUL R28, R136, R28 ;  /* 0x0000001c881c7220 */ /* 0x000fe20000400000 */
[----:B------:R-:W-:Y:S01]  /*9e80*/  LOP3.LUT R233, R234, 0xffff0000, RZ, 0xc0, !PT ;  /* 0xffff0000eae97812 */ /* 0x000fe200078ec0ff */
[C---:B------:R-:W-:Y:S01]  /*9e90*/  FMUL R29, R136.reuse, R29 ;  /* 0x0000001d881d7220 */ /* 0x040fe20000400000 */
[----:B------:R-:W-:Y:S01]  /*9ea0*/  SHF.L.U32 R234, R235, 0x10, RZ ;  /* 0x00000010ebea7819 */ /* 0x000fe200000006ff */
[----:B------:R-:W-:Y:S01]  /*9eb0*/  FFMA R28, R137, R232, R28 ;  /* 0x000000e8891c7223 */ /* 0x000fe2000000001c */
[----:B------:R-:W-:Y:S01]  /*9ec0*/  F2FP.BF16.F32.PACK_AB R25, R27, R26 ;  /* 0x0000001a1b19723e */ /* 0x000fe200000010ff */
[----:B------:R-:W-:Y:S01]  /*9ed0*/  FFMA R29, R137, R233, R29 ;  /* 0x000000e9891d7223 */ /* 0x000fe2000000001d */
[C---:B------:R-:W-:Y:S01]  /*9ee0*/  FMUL R30, R136.reuse, R30 ;  /* 0x0000001e881e7220 */ /* 0x040fe20000400000 */
[----:B------:R-:W-:Y:S01]  /*9ef0*/  LOP3.LUT R235, R235, 0xffff0000, RZ, 0xc0, !PT ;  /* 0xffff0000ebeb7812 */ /* 0x000fe200078ec0ff */
[C---:B------:R-:W-:Y:S01]  /*9f00*/  FMUL R31, R136.reuse, R31 ;  /* 0x0000001f881f7220 */ /* 0x040fe20000400000 */
[C---:B------:R-:W-:Y:S01]  /*9f10*/  FMUL R4, R136.reuse, R4 ;  /* 0x0000000488047220 */ /* 0x040fe20000400000 */
[C---:B------:R-:W-:Y:S01]  /*9f20*/  FMUL R5, R136.reuse, R5 ;  /* 0x0000000588057220 */ /* 0x040fe20000400000 */
[C---:B------:R-:W-:Y:S01]  /*9f30*/  FFMA R30, R137.reuse, R234, R30 ;  /* 0x000000ea891e7223 */ /* 0x040fe2000000001e */
        /* <DEDUP_REMOVED lines=10> */
[----:B------:R-:W-:Y:S01]  /*9fe0*/  FMUL R11, R136, R11 ;  /* 0x0000000b880b7220 */ /* 0x000fe20000400000 */
[C---:B------:R-:W-:Y:S01]  /*9ff0*/  FFMA R8, R137.reuse, R238, R8 ;  /* 0x000000ee89087223 */ /* 0x040fe20000000008 */
[C---:B------:R-:W-:Y:S01]  /*a000*/  FFMA R9, R137.reuse, R239, R9 ;  /* 0x000000ef89097223 */ /* 0x040fe20000000009 */
[C---:B------:R-:W-:Y:S01]  /*a010*/  FFMA R10, R137.reuse, R240, R10 ;  /* 0x000000f0890a7223 */ /* 0x040fe2000000000a */
[----:B------:R-:W-:Y:S01]  /*a020*/  FFMA R11, R137, R241, R11 ;  /* 0x000000f1890b7223 */ /* 0x000fe2000000000b */
[----:B------:R-:W-:Y:S01]  /*a030*/  F2FP.BF16.F32.PACK_AB R26, R29, R28 ;  /* 0x0000001c1d1a723e */ /* 0x000fe200000010ff */
[----:B------:R-:W-:Y:S01]  /*a040*/  UIADD3 UR4, UPT, UPT, UR5, 0x1, URZ ;  /* 0x0000000105047890 */ /* 0x000fe2000fffe0ff */
[----:B------:R-:W-:Y:S01]  /*a050*/  F2FP.BF16.F32.PACK_AB R27, R31, R30 ;  /* 0x0000001e1f1b723e */ /* 0x000fe200000010ff */
[----:B------:R-:W-:Y:S01]  /*a060*/  UIADD3 UR43, UPT, UPT, UR43, 0x1, URZ ;  /* 0x000000012b2b7890 */ /* 0x000fe2000fffe0ff */
[----:B------:R-:W-:Y:S01]  /*a070*/  F2FP.BF16.F32.PACK_AB R4, R5, R4 ;  /* 0x000000040504723e */ /* 0x000fe200000010ff */
[----:B------:R-:W-:Y:S01]  /*a080*/  BSSY.RECONVERGENT B0, `(.L_x_127) ;  /* 0x000005e000007945 */ /* 0x000fe20003800200 */
[----:B------:R-:W-:Y:S01]  /*a090*/  F2FP.BF16.F32.PACK_AB R5, R7, R6 ;  /* 0x000000060705723e */ /* 0x000fe200000010ff */
[----:B------:R1:W-:Y:S01]  /*a0a0*/  STSM.16.M88.4 [R0+0x6a00], R24 ;  /* 0x006a001800007844 */ /* 0x0003e20000000200 */
[----:B------:R-:W-:Y:S02]  /*a0b0*/  F2FP.BF16.F32.PACK_AB R6, R9, R8 ;  /* 0x000000080906723e */ /* 0x000fe400000010ff */
[----:B------:R-:W-:Y:S02]  /*a0c0*/  F2FP.BF16.F32.PACK_AB R7, R11, R10 ;  /* 0x0000000a0b07723e */ /* 0x000fe400000010ff */
[----:B------:R-:W-:Y:S03]  /*a0d0*/  MOV R2, UR4 ;  /* 0x0000000400027c02 */ /* 0x000fe60008000f00 */
[----:B------:R1:W-:Y:S01]  /*a0e0*/  STSM.16.M88.4 [R0+0x7200], R4 ;  /* 0x0072000400007844 */ /* 0x0003e20000000200 */
[----:B------:R-:W-:Y:S01]  /*a0f0*/  @!PT LDS RZ, [RZ] ;  /* 0x00000000fffff984 */ /* 0x000fe20000000800 */
[----:B------:R-:W-:Y:S01]  /*a100*/  @!PT LDS RZ, [RZ] ;  /* 0x00000000fffff984 */ /* 0x000fe20000000800 */
[----:B------:R-:W-:Y:S01]  /*a110*/  @!PT LDS RZ, [RZ] ;  /* 0x00000000fffff984 */ /* 0x000fe20000000800 */
[----:B------:R-:W-:Y:S01]  /*a120*/  @!PT LDS RZ, [RZ] ;  /* 0x00000000fffff984 */ /* 0x000fe20000000800 */
[----:B------:R2:W-:Y:S07]  /*a130*/  MEMBAR.ALL.CTA ;  /* 0x0000000000007992 */ /* 0x0005ee0000008000 */
[----:B--2---:R-:W2:Y:S02]  /*a140*/  FENCE.VIEW.ASYNC.S ;  /* 0x00000000000073c6 */ /* 0x004ea40000000000 */
[----:B--2---:R-:W-:Y:S06]  /*a150*/  BAR.SYNC.DEFER_BLOCKING 0x1, 0x80 ;  /* 0x0042000000007b1d */ /* 0x004fec0000010000 */
[----:B------:R-:W-:Y:S05]  /*a160*/  @P1 BRA `(.L_x_128) ;  /* 0x00000004003c1947 */ /* 0x000fea0003800000 */
[----:B------:R-:W2:Y:S01]  /*a170*/  LDCU.64 UR4, c[0x0][0x348] ;  /* 0x00006900ff0477ac */ /* 0x000ea20008000a00 */
[----:B------:R-:W-:Y:S01]  /*a180*/  R2UR UR6, R249 ;  /* 0x00000000f90672ca */ /* 0x000fe200000e0000 */
[----:B------:R-:W-:Y:S02]  /*a190*/  UIMAD UR61, UR54, 0xf0, URZ ;  /* 0x000000f0363d78a4 */ /* 0x000fe4000f8e02ff */
[----:B------:R-:W-:Y:S01]  /*a1a0*/  USHF.L.U32 UR62, UR55, 0x6, URZ ;  /* 0x00000006373e7899 */ /* 0x000fe200080006ff */
[----:B------:R-:W-:Y:S01]  /*a1b0*/  UMOV UR63, UR36 ;  /* 0x00000024003f7c82 */ /* 0x000fe20008000000 */
[----:B------:R-:W-:Y:S01]  /*a1c0*/  UIADD3 UR57, UPT, UPT, UR61, 0x10, URZ ;  /* 0x000000103d397890 */ /* 0x000fe2000fffe0ff */
[----:B------:R-:W-:Y:S01]  /*a1d0*/  UMOV UR59, UR36 ;  /* 0x00000024003b7c82 */ /* 0x000fe20008000000 */
[----:B------:R-:W-:Y:S06]  /*a1e0*/  UIADD3 UR33, UPT, UPT, UR61, 0x20, URZ ;  /* 0x000000203d217890 */ /* 0x000fec000fffe0ff */
[----:B------:R-:W-:Y:S01]  /*a1f0*/  UIMAD UR74, UR6, 0x7800, UR76 ;  /* 0x00007800064a78a4 */ /* 0x000fe2000f8e024c */
[----:B------:R-:W-:Y:S01]  /*a200*/  UMOV UR58, UR62 ;  /* 0x0000003e003a7c82 */ /* 0x000fe20008000000 */
[----:B------:R-:W-:Y:S01]  /*a210*/  UMOV UR35, UR36 ;  /* 0x0000002400237c82 */ /* 0x000fe20008000000 */
[----:B--2---:R-:W-:Y:S02]  /*a220*/  UIADD3 UR64, UP0, UPT, UR4, 0x680, URZ ;  /* 0x0000068004407890 */ /* 0x004fe4000ff1e0ff */
[----:B------:R-:W-:Y:S02]  /*a230*/  UIADD3 UR60, UPT, UPT, UR74, 0x200, URZ ;  /* 0x000002004a3c7890 */ /* 0x000fe4000fffe0ff */
[----:B------:R-:W-:Y:S02]  /*a240*/  UIADD3.X UR65, UPT, UPT, URZ, UR5, URZ, UP0, !UPT ;  /* 0x00000005ff417290 */ /* 0x000fe400087fe4ff */
[----:B------:R-:W-:Y:S02]  /*a250*/  UIADD3 UR56, UPT, UPT, UR74, 0xa00, URZ ;  /* 0x00000a004a387890 */ /* 0x000fe4000fffe0ff */
[----:B------:R-:W-:Y:S01]  /*a260*/  UIADD3 UR32, UPT, UPT, UR74, 0x1200, URZ ;  /* 0x000012004a207890 */ /* 0x000fe2000fffe0ff */
[----:B------:R-:W-:Y:S01]  /*a270*/  UMOV UR34, UR62 ;  /* 0x0000003e00227c82 */ /* 0x000fe20008000000 */
[----:B------:R-:W-:Y:S03]  /*a280*/  UIADD3 UR29, UPT, UPT, UR61, 0x30, URZ ;  /* 0x000000303d1d7890 */ /* 0x000fe6000fffe0ff */
[----:B------:R-:W-:Y:S01]  /*a290*/  UTMASTG.3D [UR60], [UR64] ;  /* 0x0000003c400073b5 */ /* 0x000fe20008010000 */
[----:B------:R-:W-:Y:S01]  /*a2a0*/  UIADD3 UR28, UPT, UPT, UR74, 0x1a00, URZ ;  /* 0x00001a004a1c7890 */ /* 0x000fe2000fffe0ff */
[----:B------:R-:W-:Y:S01]  /*a2b0*/  UMOV UR31, UR36 ;  /* 0x00000024001f7c82 */ /* 0x000fe20008000000 */
[----:B------:R-:W-:Y:S01]  /*a2c0*/  UMOV UR30, UR62 ;  /* 0x0000003e001e7c82 */ /* 0x000fe20008000000 */
[----:B------:R-:W-:Y:S02]  /*a2d0*/  UIADD3 UR25, UPT, UPT, UR61, 0x40, URZ ;  /* 0x000000403d197890 */ /* 0x000fe4000fffe0ff */
[----:B------:R-:W-:Y:S01]  /*a2e0*/  UIADD3 UR24, UPT, UPT, UR74, 0x2200, URZ ;  /* 0x000022004a187890 */ /* 0x000fe2000fffe0ff */
[----:B------:R2:W-:Y:S01]  /*a2f0*/  UTMASTG.3D [UR56], [UR64] ;  /* 0x00000038400073b5 */ /* 0x0005e20008010000 */
[----:B------:R-:W-:Y:S01]  /*a300*/  UMOV UR27, UR36 ;  /* 0x00000024001b7c82 */ /* 0x000fe20008000000 */
[----:B------:R-:W-:Y:S01]  /*a310*/  UMOV UR26, UR62 ;  /* 0x0000003e001a7c82 */ /* 0x000fe20008000000 */
[----:B------:R-:W-:Y:S02]  /*a320*/  UIADD3 UR21, UPT, UPT, UR61, 0x50, URZ ;  /* 0x000000503d157890 */ /* 0x000fe4000fffe0ff */
[----:B------:R-:W-:Y:S01]  /*a330*/  UIADD3 UR20, UPT, UPT, UR74, 0x2a00, URZ ;  /* 0x00002a004a147890 */ /* 0x000fe2000fffe0ff */
        /* <DEDUP_REMOVED lines=18> */
[----:B--2---:R-:W-:Y:S01]  /*a460*/  UMOV UR58, UR64 ;  /* 0x00000040003a7c82 */ /* 0x004fe20008000000 */
[----:B------:R-:W-:Y:S01]  /*a470*/  UMOV UR59, UR65 ;  /* 0x00000041003b7c82 */ /* 0x000fe20008000000 */
[----:B------:R-:W-:Y:S01]  /*a480*/  UIADD3 UR65, UPT, UPT, UR61, 0xa0, URZ ;  /* 0x000000a03d417890 */ /* 0x000fe2000fffe0ff */
[----:B------:R-:W-:Y:S01]  /*a490*/  UTMASTG.3D [UR32], [UR58] ;  /* 0x000000203a0073b5 */ /* 0x000fe20008010000 */
[----:B------:R-:W-:Y:S01]  /*a4a0*/  UIADD3 UR64, UPT, UPT, UR74, 0x5200, URZ ;  /* 0x000052004a407890 */ /* 0x000fe2000fffe0ff */
[----:B------:R-:W-:Y:S01]  /*a4b0*/  UMOV UR67, UR36 ;  /* 0x0000002400437c82 */ /* 0x000fe20008000000 */
[----:B------:R-:W-:Y:S01]  /*a4c0*/  UMOV UR66, UR62 ;  /* 0x0000003e00427c82 */ /* 0x000fe20008000000 */
[----:B------:R-:W-:Y:S02]  /*a4d0*/  UIADD3 UR69, UPT, UPT, UR61, 0xb0, URZ ;  /* 0x000000b03d457890 */ /* 0x000fe4000fffe0ff */
[----:B------:R-:W-:Y:S01]  /*a4e0*/  UIADD3 UR68, UPT, UPT, UR74, 0x5a00, URZ ;  /* 0x00005a004a447890 */ /* 0x000fe2000fffe0ff */
[----:B------:R-:W-:Y:S01]  /*a4f0*/  UTMASTG.3D [UR28], [UR58] ;  /* 0x0000001c3a0073b5 */ /* 0x000fe20008010000 */
[----:B------:R-:W-:Y:S01]  /*a500*/  UMOV UR71, UR36 ;  /* 0x0000002400477c82 */ /* 0x000fe20008000000 */
[----:B------:R-:W-:Y:S01]  /*a510*/  UMOV UR70, UR62 ;  /* 0x0000003e00467c82 */ /* 0x000fe20008000000 */
[----:B------:R-:W-:Y:S02]  /*a520*/  UIADD3 UR73, UPT, UPT, UR61, 0xc0, URZ ;  /* 0x000000c03d497890 */ /* 0x000fe4000fffe0ff */
[----:B------:R-:W-:Y:S02]  /*a530*/  UIADD3 UR72, UPT, UPT, UR74, 0x6200, URZ ;  /* 0x000062004a487890 */ /* 0x000fe4000fffe0ff */
[----:B------:R-:W-:Y:S01]  /*a540*/  UIADD3 UR60, UPT, UPT, UR74, 0x7200, URZ ;  /* 0x000072004a3c7890 */ /* 0x000fe2000fffe0ff */
[----:B------:R-:W-:Y:S01]  /*a550*/  UTMASTG.3D [UR24], [UR58] ;  /* 0x000000183a0073b5 */ /* 0x000fe20008010000 */
[----:B------:R-:W-:Y:S01]  /*a560*/  UMOV UR75, UR36 ;  /* 0x00000024004b7c82 */ /* 0x000fe20008000000 */
[----:B------:R-:W-:Y:S01]  /*a570*/  UTMASTG.3D [UR20], [UR58] ;  /* 0x000000143a0073b5 */ /* 0x000fe20008010000 */
[----:B------:R-:W-:Y:S01]  /*a580*/  UTMASTG.3D [UR16], [UR58] ;  /* 0x000000103a0073b5 */ /* 0x000fe20008010000 */
[----:B------:R2:W-:Y:S01]  /*a590*/  UTMASTG.3D [UR12], [UR58] ;  /* 0x0000000c3a0073b5 */ /* 0x0005e20008010000 */
[----:B------:R3:W-:Y:S01]  /*a5a0*/  UTMASTG.3D [UR8], [UR58] ;  /* 0x000000083a0073b5 */ /* 0x0007e20008010000 */
[----:B------:R3:W-:Y:S01]  /*a5b0*/  UTMASTG.3D [UR4], [UR58] ;  /* 0x000000043a0073b5 */ /* 0x0007e20008010000 */
[----:B------:R3:W-:Y:S01]  /*a5c0*/  UTMASTG.3D [UR64], [UR58] ;  /* 0x000000403a0073b5 */ /* 0x0007e20008010000 */
[----:B------:R3:W-:Y:S01]  /*a5d0*/  UTMASTG.3D [UR68], [UR58] ;  /* 0x000000443a0073b5 */ /* 0x0007e20008010000 */
[----:B--2---:R-:W-:Y:S02]  /*a5e0*/  UIADD3 UR12, UPT, UPT, UR74, 0x6a00, URZ ;  /* 0x00006a004a0c7890 */ /* 0x004fe4000fffe0ff */
[----:B------:R-:W-:Y:S01]  /*a5f0*/  UIADD3 UR13, UPT, UPT, UR61, 0xd0, URZ ;  /* 0x000000d03d0d7890 */ /* 0x000fe2000fffe0ff */
[----:B------:R-:W-:Y:S01]  /*a600*/  UMOV UR74, UR62 ;  /* 0x0000003e004a7c82 */ /* 0x000fe20008000000 */
[----:B------:R-:W-:Y:S01]  /*a610*/  UIADD3 UR61, UPT, UPT, UR61, 0xe0, URZ ;  /* 0x000000e03d3d7890 */ /* 0x000fe2000fffe0ff */
[----:B------:R3:W-:Y:S06]  /*a620*/  UTMASTG.3D [UR72], [UR58] ;  /* 0x000000483a0073b5 */ /* 0x0007ec0008010000 */
[----:B------:R3:W-:Y:S02]  /*a630*/  UTMASTG.3D [UR12], [UR58] ;  /* 0x0000000c3a0073b5 */ /* 0x0007e40008010000 */
[----:B------:R3:W-:Y:S02]  /*a640*/  UTMASTG.3D [UR60], [UR58] ;  /* 0x0000003c3a0073b5 */ /* 0x0007e40008010000 */
[----:B---3--:R0:W-:Y:S02]  /*a650*/  UTMACMDFLUSH ;  /* 0x00000000000079b7 */ /* 0x0081e40000000000 */
.L_x_128:
[----:B------:R-:W-:Y:S05]  /*a660*/  BSYNC.RECONVERGENT B0 ;  /* 0x0000000000007941 */ /* 0x000fea0003800200 */
.L_x_127:
[----:B------:R-:W-:Y:S04]  /*a670*/  BSSY.RECONVERGENT B0, `(.L_x_129) ;  /* 0x0000003000007945 */ /* 0x000fe80003800200 */
[----:B------:R-:W-:Y:S05]  /*a680*/  @P0 BRA `(.L_x_130) ;  /* 0x0000000000040947 */ /* 0x000fea0003800000 */
[----:B------:R-:W-:Y:S04]  /*a690*/  DEPBAR.LE SB0, 0x0 ;  /* 0x000080000000791a */ /* 0x000fe80000000000 */
.L_x_130:
[----:B------:R-:W-:Y:S05]  /*a6a0*/  BSYNC.RECONVERGENT B0 ;  /* 0x0000000000007941 */ /* 0x000fea0003800200 */
.L_x_129:
[----:B-1----:R-:W2:Y:S01]  /*a6b0*/  LDL.LU R0, [R1+0x10] ;  /* 0x0000100001007983 */ /* 0x002ea20000300800 */
[----:B------:R-:W-:Y:S01]  /*a6c0*/  BAR.SYNC.DEFER_BLOCKING 0x1, 0x80 ;  /* 0x0042000000007b1d */ /* 0x000fe20000010000 */
[----:B--2---:R-:W-:Y:S11]  /*a6d0*/  R2UR UR4, R0 ;  /* 0x00000000000472ca */ /* 0x004ff600000e0000 */
[----:B------:R-:W-:Y:S02]  /*a6e0*/  @!UPT UIADD3 URZ, UPT, UPT, URZ, URZ, URZ ;  /* 0x000000fffffff290 */ /* 0x000fe4000fffe0ff */
[----:B------:R-:W-:Y:S04]  /*a6f0*/  UIADD3 UR4, UPT, UPT, UR4, 0x1, URZ ;  /* 0x0000000104047890 */ /* 0x000fe8000fffe0ff */
[----:B------:R-:W-:Y:S02]  /*a700*/  UISETP.NE.AND UP0, UPT, UR4, URZ, UPT ;  /* 0x000000ff0400728c */ /* 0x000fe4000bf05270 */
[----:B------:R-:W-:Y:S05]  /*a710*/  MOV R0, UR4 ;  /* 0x0000000400007c02 */ /* 0x000fea0008000f00 */
[----:B------:R1:W-:Y:S02]  /*a720*/  STL [R1+0x10], R0 ;  /* 0x0000100001007387 */ /* 0x0003e40000100800 */
[----:B------:R-:W-:Y:S05]  /*a730*/  BRA.U !UP0, `(.L_x_131) ;  /* 0x00000001082c7547 */ /* 0x000fea000b800000 */
[----:B-1----:R-:W2:Y:S01]  /*a740*/  LDL.LU R0, [R1+0xc] ;  /* 0x00000c0001007983 */ /* 0x002ea20000300800 */
[----:B------:R-:W1:Y:S01]  /*a750*/  S2R R3, SR_CgaCtaId ;  /* 0x0000000000037919 */ /* 0x000e620000008800 */
[----:B--2---:R-:W-:Y:S11]  /*a760*/  ISETP.NE.AND P0, PT, R0, RZ, PT ;  /* 0x000000ff0000720c */ /* 0x004ff60003f05270 */
[----:B------:R-:W-:Y:S02]  /*a770*/  @!UPT UIADD3 URZ, UPT, UPT, URZ, URZ, URZ ;  /* 0x000000fffffff290 */ /* 0x000fe4000fffe0ff */
[----:B------:R-:W-:Y:S05]  /*a780*/  @P0 LEA R0, R251, UR76, 0x3 ;  /* 0x0000004cfb000c11 */ /* 0x000fea000f8e18ff */
[----:B------:R-:W-:Y:S05]  /*a790*/  @P0 VIADD R0, R0, 0x120 ;  /* 0x0000012000000836 */ /* 0x000fea0000000000 */
[----:B-1----:R-:W-:Y:S04]  /*a7a0*/  @P0 PRMT R0, R3, 0x654, R0 ;  /* 0x0000065403000816 */ /* 0x002fe80000000000 */
[----:B------:R1:W-:Y:S02]  /*a7b0*/  @P0 SYNCS.ARRIVE.TRANS64.RED.A1T0 RZ, [R0+URZ], RZ ;  /* 0x000000ff00ff09a7 */ /* 0x0003e400081004ff */
[----:B-1----:R-:W-:Y:S05]  /*a7c0*/  VIADD R0, R251, 0x1 ;  /* 0x00000001fb007836 */ /* 0x002fea0000000000 */
[C---:B------:R-:W-:Y:S04]  /*a7d0*/  ISETP.NE.AND P0, PT, R0.reuse, 0x2, PT ;  /* 0x000000020000780c */ /* 0x040fe80003f05270 */
[----:B------:R-:W-:Y:S09]  /*a7e0*/  SEL R251, R0, RZ, P0 ;  /* 0x000000ff00fb7207 */ /* 0x000ff20000000000 */
.L_x_131:
[----:B-1----:R-:W2:Y:S01]  /*a7f0*/  LDL.LU R0, [R1+0x14] ;  /* 0x0000140001007983 */ /* 0x002ea20000300800 */
[----:B------:R-:W-:Y:S01]  /*a800*/  UISETP.NE.AND UP0, UPT, UR43, 0x4, UPT ;  /* 0x000000042b00788c */ /* 0x000fe2000bf05270 */
[----:B------:R-:W-:Y:S01]  /*a810*/  ISETP.NE.AND P0, PT, R250, 0x2, PT ;  /* 0x00000002fa00780c */ /* 0x000fe20003f05270 */
[----:B------:R-:W-:Y:S01]  /*a820*/  UIADD3 UR54, UPT, UPT, UR41, UR48, URZ ;  /* 0x0000003029367290 */ /* 0x000fe2000fffe0ff */
[----:B------:R-:W3:Y:S01]  /*a830*/  LDL.LU R5, [R1] ;  /* 0x0000000001057983 */ /* 0x000ee20000300800 */
[----:B------:R-:W-:Y:S01]  /*a840*/  USEL UR5, URZ, 0x1, UP0 ;  /* 0x00000001ff057887 */ /* 0x000fe20008000000 */
[----:B------:R-:W-:Y:S01]  /*a850*/  R2UR UR7, R2 ;  /* 0x00000000020772ca */ /* 0x000fe200000e0000 */
[----:B------:R-:W-:Y:S01]  /*a860*/  UIADD3 UR55, UPT, UPT, UR42, UR49, URZ ;  /* 0x000000312a377290 */ /* 0x000fe2000fffe0ff */
[----:B------:R-:W4:Y:S01]  /*a870*/  LDL.LU R4, [R1+0x4] ;  /* 0x0000040001047983 */ /* 0x000f220000300800 */
[----:B------:R-:W-:Y:S01]  /*a880*/  R2UR UR6, R252 ;  /* 0x00000000fc0672ca */ /* 0x000fe200000e0000 */
[----:B------:R-:W-:Y:S01]  /*a890*/  USEL UR43, UR43, URZ, UP0 ;  /* 0x000000ff2b2b7287 */ /* 0x000fe20008000000 */
[----:B------:R-:W-:Y:S01]  /*a8a0*/  SEL R2, R250, RZ, P0 ;  /* 0x000000fffa027207 */ /* 0x000fe20000000000 */
[----:B------:R-:W5:Y:S07]  /*a8b0*/  LDL R3, [R1+0x8] ;  /* 0x0000080001037983 */ /* 0x000f6e0000100800 */
[----:B------:R-:W-:Y:S04]  /*a8c0*/  UISETP.NE.AND UP1, UPT, UR7, 0x2, UPT ;  /* 0x000000020700788c */ /* 0x000fe8000bf25270 */
[----:B------:R-:W-:Y:S06]  /*a8d0*/  USEL UR7, UR7, URZ, UP1 ;  /* 0x000000ff07077287 */ /* 0x000fec0008800000 */
[----:B------:R-:W-:Y:S01]  /*a8e0*/  IMAD.U32 R249, RZ, RZ, UR7 ;  /* 0x00000007fff97e24 */ /* 0x000fe2000f8e00ff */
[----:B--2---:R-:W-:Y:S02]  /*a8f0*/  R2UR UR4, R0 ;  /* 0x00000000000472ca */ /* 0x004fe400000e0000 */
[----:B------:R-:W-:Y:S04]  /*a900*/  SEL R0, RZ, 0x1, P0 ;  /* 0x00000001ff007807 */ /* 0x000fe80000000000 */
[----:B---3--:R-:W-:Y:S02]  /*a910*/  LOP3.LUT R5, R5, R0, RZ, 0x3c, !PT ;  /* 0x0000000005057212 */ /* 0x008fe400078e3cff */
[----:B----4-:R-:W-:Y:S03]  /*a920*/  LOP3.LUT R4, R4, UR5, RZ, 0x3c, !PT ;  /* 0x0000000504047c12 */ /* 0x010fe6000f8e3cff */
[----:B------:R2:W-:Y:S01]  /*a930*/  STL [R1], R5 ;  /* 0x0000000501007387 */ /* 0x0005e20000100800 */
[----:B-----5:R-:W-:Y:S01]  /*a940*/  R2UR UR36, R3 ;  /* 0x00000000032472ca */ /* 0x020fe200000e0000 */
[----:B------:R-:W-:Y:S02]  /*a950*/  UISETP.NE.AND UP2, UPT, UR4, URZ, UPT ;  /* 0x000000ff0400728c */ /* 0x000fe4000bf45270 */
[----:B------:R-:W-:Y:S01]  /*a960*/  USEL UR4, URZ, 0x1, UP1 ;  /* 0x00000001ff047887 */ /* 0x000fe20008800000 */
[----:B------:R2:W-:Y:S03]  /*a970*/  STL [R1+0x4], R4 ;  /* 0x0000040401007387 */ /* 0x0005e60000100800 */
[----:B------:R-:W-:Y:S06]  /*a980*/  ULOP3.LUT UR6, UR6, UR4, URZ, 0x3c, !UPT ;  /* 0x0000000406067292 */ /* 0x000fec000f8e3cff */
[----:B------:R-:W-:Y:S01]  /*a990*/  IMAD.U32 R252, RZ, RZ, UR6 ;  /* 0x00000006fffc7e24 */ /* 0x000fe2000f8e00ff */
[----:B------:R-:W-:Y:S06]  /*a9a0*/  BRA.U UP2, `(.L_x_132) ;  /* 0xffffffad02e87547 */ /* 0x000fec000b83ffff */
[----:B------:R-:W3:Y:S02]  /*a9b0*/  LDL.LU R3, [R1+0x18] ;  /* 0x0000180001037983 */ /* 0x000ee40000300800 */
[----:B---3--:R-:W-:-:S13]  /*a9c0*/  R2UR UR4, R3 ;  /* 0x00000000030472ca */ /* 0x008fda00000e0000 */
[----:B------:R-:W-:-:S09]  /*a9d0*/  UISETP.NE.AND UP0, UPT, UR4, URZ, UPT ;  /* 0x000000ff0400728c */ /* 0x000fd2000bf05270 */
[----:B------:R-:W-:Y:S05]  /*a9e0*/  BRA.U !UP0, `(.L_x_133) ;  /* 0x0000000108487547 */ /* 0x000fea000b800000 */
[----:B------:R-:W1:Y:S02]  /*a9f0*/  LDCU.64 UR4, c[0x0][0x890] ;  /* 0x00011200ff0477ac */ /* 0x000e640008000a00 */
[----:B-1----:R-:W-:-:S04]  /*aa00*/  UISETP.NE.U32.AND UP0, UPT, UR4, URZ, UPT ;  /* 0x000000ff0400728c */ /* 0x002fc8000bf05070 */
[----:B------:R-:W-:-:S09]  /*aa10*/  UISETP.NE.AND.EX UP0, UPT, UR5, URZ, UPT, UP0 ;  /* 0x000000ff0500728c */ /* 0x000fd2000bf05300 */
[----:B------:R-:W-:Y:S05]  /*aa20*/  BRA.U UP0, `(.L_x_134) ;  /* 0x00000001000c7547 */ /* 0x000fea000b800000 */
[----:B------:R-:W-:-:S13]  /*aa30*/  FSETP.NEU.AND P0, PT, R137, RZ, PT ;  /* 0x000000ff8900720b */ /* 0x000fda0003f0d000 */
[----:B------:R-:W-:Y:S05]  /*aa40*/  @!P0 EXIT ;  /* 0x000000000000894d */ /* 0x000fea0003800000 */
[----:B------:R-:W-:Y:S05]  /*aa50*/  BRA `(.L_x_133) ;  /* 0x00000000002c7947 */ /* 0x000fea0003800000 */
.L_x_134:
[----:B------:R-:W-:Y:S01]  /*aa60*/  LOP3.LUT P0, RZ, R248, 0xff, RZ, 0xc0, !PT ;  /* 0x000000fff8ff7812 */ /* 0x000fe2000780c0ff */
[----:B------:R-:W-:-:S12]  /*aa70*/  BSSY.RECONVERGENT B0, `(.L_x_133) ;  /* 0x0000009000007945 */ /* 0x000fd80003800200 */
[----:B------:R-:W-:Y:S05]  /*aa80*/  @P0 BRA `(.L_x_135) ;  /* 0x0000000000140947 */ /* 0x000fea0003800000 */
[----:B------:R-:W1:Y:S02]  /*aa90*/  LDCU.64 UR4, c[0x0][0x888] ;  /* 0x00011100ff0477ac */ /* 0x000e640008000a00 */
[----:B-1----:R-:W-:-:S04]  /*aaa0*/  ISETP.NE.U32.AND P0, PT, RZ, UR4, PT ;  /* 0x00000004ff007c0c */ /* 0x002fc8000bf05070 */
[----:B------:R-:W-:-:S13]  /*aab0*/  ISETP.NE.AND.EX P0, PT, RZ, UR5, PT, P0 ;  /* 0x00000005ff007c0c */ /* 0x000fda000bf05300 */
[----:B------:R-:W-:Y:S05]  /*aac0*/  @!P0 EXIT ;  /* 0x000000000000894d */ /* 0x000fea0003800000 */
[----:B------:R-:W-:Y:S05]  /*aad0*/  BRA `(.L_x_136) ;  /* 0x0000000000087947 */ /* 0x000fea0003800000 */
.L_x_135:
[----:B------:R-:W-:-:S13]  /*aae0*/  FSETP.NEU.AND P0, PT, R137, RZ, PT ;  /* 0x000000ff8900720b */ /* 0x000fda0003f0d000 */
[----:B------:R-:W-:Y:S05]  /*aaf0*/  @!P0 EXIT ;  /* 0x000000000000894d */ /* 0x000fea0003800000 */
.L_x_136:
[----:B------:R-:W-:Y:S05]  /*ab00*/  BSYNC.RECONVERGENT B0 ;  /* 0x0000000000007941 */ /* 0x000fea0003800200 */
.L_x_133:
[----:B------:R-:W-:-:S04]  /*ab10*/  DEPBAR.LE SB0, 0x0 ;  /* 0x000080000000791a */ /* 0x000fc80000000000 */
[----:B------:R-:W-:Y:S05]  /*ab20*/  EXIT ;  /* 0x000000000000794d */ /* 0x000fea0003800000 */
.L_x_25:
[----:B-1----:R1:W2:Y:S02]  /*ab30*/  SYNCS.PHASECHK.TRANS64.TRYWAIT P0, [R2+URZ+0x1b0], R3 ;  /* 0x0001b003020075a7 */ /* 0x0022a400080011ff */
[----:B--2---:R-:W-:Y:S05]  /*ab40*/  @!P0 NANOSLEEP.SYNCS 0x989680 ;  /* 0x009896800000895d */ /* 0x004fea0003900000 */
[----:B------:R-:W2:Y:S02]  /*ab50*/  @!P0 SYNCS.PHASECHK.TRANS64 P0, [R2+URZ+0x1b0], R3 ;  /* 0x0001b003020085a7 */ /* 0x000ea400080010ff */
[----:B--2---:R-:W-:Y:S05]  /*ab60*/  @!P0 BRA `(.L_x_25) ;  /* 0xfffffffc00f08947 */ /* 0x004fea000383ffff */
[----:B------:R-:W-:Y:S05]  /*ab70*/  BRA `(.L_x_137) ;  /* 0xffffff6c00c07947 */ /* 0x000fea000383ffff */
.L_x_28:
[----:B------:R-:W-:Y:S07]  /*ab80*/  MOV R4, UR33 ;  /* 0x0000002100047c02 */ /* 0x000fee0008000f00 */
.L_x_138:
[----:B-1----:R1:W2:Y:S02]  /*ab90*/  SYNCS.PHASECHK.TRANS64.TRYWAIT P0, [R4+URZ+0x88], R2 ;  /* 0x00008802040075a7 */ /* 0x0022a400080011ff */
[----:B--2---:R-:W-:Y:S05]  /*aba0*/  @!P0 NANOSLEEP.SYNCS 0x989680 ;  /* 0x009896800000895d */ /* 0x004fea0003900000 */
[----:B------:R-:W2:Y:S02]  /*abb0*/  @!P0 SYNCS.PHASECHK.TRANS64 P0, [R4+URZ+0x88], R2 ;  /* 0x00008802040085a7 */ /* 0x000ea400080010ff */
[----:B--2---:R-:W-:Y:S05]  /*abc0*/  @!P0 BRA `(.L_x_138) ;  /* 0xfffffffc00f08947 */ /* 0x004fea000383ffff */
[----:B------:R-:W-:Y:S05]  /*abd0*/  BRA `(.L_x_27) ;  /* 0xffffff7000007947 */ /* 0x000fea000383ffff */
.L_x_35:
[----:B------:R-:W-:Y:S07]  /*abe0*/  MOV R4, UR9 ;  /* 0x0000000900047c02 */ /* 0x000fee0008000f00 */
.L_x_139:
[----:B-1----:R1:W2:Y:S02]  /*abf0*/  SYNCS.PHASECHK.TRANS64.TRYWAIT P0, [R4+URZ+0x88], R2 ;  /* 0x00008802040075a7 */ /* 0x0022a400080011ff */
[----:B--2---:R-:W-:Y:S05]  /*ac00*/  @!P0 NANOSLEEP.SYNCS 0x989680 ;  /* 0x009896800000895d */ /* 0x004fea0003900000 */
[----:B------:R-:W2:Y:S02]  /*ac10*/  @!P0 SYNCS.PHASECHK.TRANS64 P0, [R4+URZ+0x88], R2 ;  /* 0x00008802040085a7 */ /* 0x000ea400080010ff */
[----:B--2---:R-:W-:Y:S05]  /*ac20*/  @!P0 BRA `(.L_x_139) ;  /* 0xfffffffc00f08947 */ /* 0x004fea000383ffff */
[----:B------:R-:W-:Y:S05]  /*ac30*/  BRA `(.L_x_34) ;  /* 0xffffff7000c07947 */ /* 0x000fea000383ffff */
.L_x_40:
[----:B-1----:R1:W2:Y:S02]  /*ac40*/  SYNCS.PHASECHK.TRANS64.TRYWAIT P0, [R3+URZ+0x140], R2 ;  /* 0x00014002030075a7 */ /* 0x0022a400080011ff */
[----:B--2---:R-:W-:Y:S05]  /*ac50*/  @!P0 NANOSLEEP.SYNCS 0x989680 ;  /* 0x009896800000895d */ /* 0x004fea0003900000 */
[----:B------:R-:W2:Y:S02]  /*ac60*/  @!P0 SYNCS.PHASECHK.TRANS64 P0, [R3+URZ+0x140], R2 ;  /* 0x00014002030085a7 */ /* 0x000ea400080010ff */
[----:B--2---:R-:W-:Y:S05]  /*ac70*/  @!P0 BRA `(.L_x_40) ;  /* 0xfffffffc00f08947 */ /* 0x004fea000383ffff */
[----:B------:R-:W-:Y:S05]  /*ac80*/  BRA `(.L_x_140) ;  /* 0xffffff7400607947 */ /* 0x000fea000383ffff */
.L_x_44:
[----:B------:R-:W-:-:S07]  /*ac90*/  MOV R3, UR4 ;  /* 0x0000000400037c02 */ /* 0x000fce0008000f00 */
.L_x_141:
[----:B-1----:R1:W2:Y:S02]  /*aca0*/  SYNCS.PHASECHK.TRANS64.TRYWAIT P0, [R3+URZ], R2 ;  /* 0x00000002030075a7 */ /* 0x0022a400080011ff */
[----:B--2---:R-:W-:Y:S05]  /*acb0*/  @!P0 NANOSLEEP.SYNCS 0x989680 ;  /* 0x009896800000895d */ /* 0x004fea0003900000 */
[----:B------:R-:W2:Y:S02]  /*acc0*/  @!P0 SYNCS.PHASECHK.TRANS64 P0, [R3+URZ], R2 ;  /* 0x00000002030085a7 */ /* 0x000ea400080010ff */
[----:B--2---:R-:W-:Y:S05]  /*acd0*/  @!P0 BRA `(.L_x_141) ;  /* 0xfffffffc00f08947 */ /* 0x004fea000383ffff */
[----:B------:R-:W-:Y:S05]  /*ace0*/  BRA `(.L_x_142) ;  /* 0xffffff7c00047947 */ /* 0x000fea000383ffff */
.L_x_45:
[----:B------:R-:W-:-:S07]  /*acf0*/  MOV R3, UR4 ;  /* 0x0000000400037c02 */ /* 0x000fce0008000f00 */
.L_x_143:
[----:B-1----:R1:W2:Y:S02]  /*ad00*/  SYNCS.PHASECHK.TRANS64.TRYWAIT P0, [R3+URZ], R2 ;  /* 0x00000002030075a7 */ /* 0x0022a400080011ff */
[----:B--2---:R-:W-:Y:S05]  /*ad10*/  @!P0 NANOSLEEP.SYNCS 0x989680 ;  /* 0x009896800000895d */ /* 0x004fea0003900000 */
[----:B------:R-:W2:Y:S02]  /*ad20*/  @!P0 SYNCS.PHASECHK.TRANS64 P0, [R3+URZ], R2 ;  /* 0x00000002030085a7 */ /* 0x000ea400080010ff */
[----:B--2---:R-:W-:Y:S05]  /*ad30*/  @!P0 BRA `(.L_x_143) ;  /* 0xfffffffc00f08947 */ /* 0x004fea000383ffff */
[----:B------:R-:W-:Y:S05]  /*ad40*/  BRA `(.L_x_144) ;  /* 0xffffff7c00107947 */ /* 0x000fea000383ffff */
.L_x_46:
[----:B------:R-:W-:-:S07]  /*ad50*/  MOV R3, UR4 ;  /* 0x0000000400037c02 */ /* 0x000fce0008000f00 */
.L_x_145:
[----:B-1----:R1:W2:Y:S02]  /*ad60*/  SYNCS.PHASECHK.TRANS64.TRYWAIT P0, [R3+URZ], R2 ;  /* 0x00000002030075a7 */ /* 0x0022a400080011ff */
[----:B--2---:R-:W-:Y:S05]  /*ad70*/  @!P0 NANOSLEEP.SYNCS 0x989680 ;  /* 0x009896800000895d */ /* 0x004fea0003900000 */
[----:B------:R-:W2:Y:S02]  /*ad80*/  @!P0 SYNCS.PHASECHK.TRANS64 P0, [R3+URZ], R2 ;  /* 0x00000002030085a7 */ /* 0x000ea400080010ff */
[----:B--2---:R-:W-:Y:S05]  /*ad90*/  @!P0 BRA `(.L_x_145) ;  /* 0xfffffffc00f08947 */ /* 0x004fea000383ffff */
[----:B------:R-:W-:Y:S05]  /*ada0*/  BRA `(.L_x_146) ;  /* 0xffffff7c001c7947 */ /* 0x000fea000383ffff */
.L_x_47:
[----:B------:R-:W-:-:S07]  /*adb0*/  MOV R3, UR4 ;  /* 0x0000000400037c02 */ /* 0x000fce0008000f00 */
.L_x_147:
[----:B-1----:R1:W2:Y:S02]  /*adc0*/  SYNCS.PHASECHK.TRANS64.TRYWAIT P0, [R3+URZ], R2 ;  /* 0x00000002030075a7 */ /* 0x0022a400080011ff */
[----:B--2---:R-:W-:Y:S05]  /*add0*/  @!P0 NANOSLEEP.SYNCS 0x989680 ;  /* 0x009896800000895d */ /* 0x004fea0003900000 */
[----:B------:R-:W2:Y:S02]  /*ade0*/  @!P0 SYNCS.PHASECHK.TRANS64 P0, [R3+URZ], R2 ;  /* 0x00000002030085a7 */ /* 0x000ea400080010ff */
[----:B--2---:R-:W-:Y:S05]  /*adf0*/  @!P0 BRA `(.L_x_147) ;  /* 0xfffffffc00f08947 */ /* 0x004fea000383ffff */
[----:B------:R-:W-:Y:S05]  /*ae00*/  BRA `(.L_x_148) ;  /* 0xffffff7c00287947 */ /* 0x000fea000383ffff */
.L_x_48:
[----:B------:R-:W-:-:S07]  /*ae10*/  MOV R3, UR4 ;  /* 0x0000000400037c02 */ /* 0x000fce0008000f00 */
.L_x_149:
[----:B-1----:R1:W2:Y:S02]  /*ae20*/  SYNCS.PHASECHK.TRANS64.TRYWAIT P0, [R3+URZ], R2 ;  /* 0x00000002030075a7 */ /* 0x0022a400080011ff */
[----:B--2---:R-:W-:Y:S05]  /*ae30*/  @!P0 NANOSLEEP.SYNCS 0x989680 ;  /* 0x009896800000895d */ /* 0x004fea0003900000 */
[----:B------:R-:W2:Y:S02]  /*ae40*/  @!P0 SYNCS.PHASECHK.TRANS64 P0, [R3+URZ], R2 ;  /* 0x00000002030085a7 */ /* 0x000ea400080010ff */
[----:B--2---:R-:W-:Y:S05]  /*ae50*/  @!P0 BRA `(.L_x_149) ;  /* 0xfffffffc00f08947 */ /* 0x004fea000383ffff */
[----:B------:R-:W-:Y:S05]  /*ae60*/  BRA `(.L_x_150) ;  /* 0xffffff7c00347947 */ /* 0x000fea000383ffff */
.L_x_49:
[----:B------:R-:W-:-:S07]  /*ae70*/  MOV R3, UR4 ;  /* 0x0000000400037c02 */ /* 0x000fce0008000f00 */
.L_x_151:
[----:B-1----:R1:W2:Y:S02]  /*ae80*/  SYNCS.PHASECHK.TRANS64.TRYWAIT P0, [R3+URZ], R2 ;  /* 0x00000002030075a7 */ /* 0x0022a400080011ff */
[----:B--2---:R-:W-:Y:S05]  /*ae90*/  @!P0 NANOSLEEP.SYNCS 0x989680 ;  /* 0x009896800000895d */ /* 0x004fea0003900000 */
[----:B------:R-:W2:Y:S02]  /*aea0*/  @!P0 SYNCS.PHASECHK.TRANS64 P0, [R3+URZ], R2 ;  /* 0x00000002030085a7 */ /* 0x000ea400080010ff */
[----:B--2---:R-:W-:Y:S05]  /*aeb0*/  @!P0 BRA `(.L_x_151) ;  /* 0xfffffffc00f08947 */ /* 0x004fea000383ffff */
[----:B------:R-:W-:Y:S05]  /*aec0*/  BRA `(.L_x_152) ;  /* 0xffffff7c00407947 */ /* 0x000fea000383ffff */
.L_x_50:
[----:B------:R-:W-:-:S07]  /*aed0*/  MOV R3, UR4 ;  /* 0x0000000400037c02 */ /* 0x000fce0008000f00 */
.L_x_153:
[----:B-1----:R1:W2:Y:S02]  /*aee0*/  SYNCS.PHASECHK.TRANS64.TRYWAIT P0, [R3+URZ], R2 ;  /* 0x00000002030075a7 */ /* 0x0022a400080011ff */
[----:B--2---:R-:W-:Y:S05]  /*aef0*/  @!P0 NANOSLEEP.SYNCS 0x989680 ;  /* 0x009896800000895d */ /* 0x004fea0003900000 */
[----:B------:R-:W2:Y:S02]  /*af00*/  @!P0 SYNCS.PHASECHK.TRANS64 P0, [R3+URZ], R2 ;  /* 0x00000002030085a7 */ /* 0x000ea400080010ff */
[----:B--2---:R-:W-:Y:S05]  /*af10*/  @!P0 BRA `(.L_x_153) ;  /* 0xfffffffc00f08947 */ /* 0x004fea000383ffff */
[----:B------:R-:W-:Y:S05]  /*af20*/  BRA `(.L_x_154) ;  /* 0xffffff7c004c7947 */ /* 0x000fea000383ffff */
.L_x_51:
[----:B------:R-:W-:-:S07]  /*af30*/  MOV R3, UR4 ;  /* 0x0000000400037c02 */ /* 0x000fce0008000f00 */
.L_x_155:
[----:B-1----:R1:W2:Y:S02]  /*af40*/  SYNCS.PHASECHK.TRANS64.TRYWAIT P0, [R3+URZ], R2 ;  /* 0x00000002030075a7 */ /* 0x0022a400080011ff */
[----:B--2---:R-:W-:Y:S05]  /*af50*/  @!P0 NANOSLEEP.SYNCS 0x989680 ;  /* 0x009896800000895d */ /* 0x004fea0003900000 */
[----:B------:R-:W2:Y:S02]  /*af60*/  @!P0 SYNCS.PHASECHK.TRANS64 P0, [R3+URZ], R2 ;  /* 0x00000002030085a7 */ /* 0x000ea400080010ff */
[----:B--2---:R-:W-:Y:S05]  /*af70*/  @!P0 BRA `(.L_x_155) ;  /* 0xfffffffc00f08947 */ /* 0x004fea000383ffff */
[----:B------:R-:W-:Y:S05]  /*af80*/  BRA `(.L_x_156) ;  /* 0xffffff7c00587947 */ /* 0x000fea000383ffff */
.L_x_52:
[----:B------:R-:W-:-:S07]  /*af90*/  MOV R3, UR4 ;  /* 0x0000000400037c02 */ /* 0x000fce0008000f00 */
.L_x_157:
[----:B-1----:R1:W2:Y:S02]  /*afa0*/  SYNCS.PHASECHK.TRANS64.TRYWAIT P0, [R3+URZ], R2 ;  /* 0x00000002030075a7 */ /* 0x0022a400080011ff */
[----:B--2---:R-:W-:Y:S05]  /*afb0*/  @!P0 NANOSLEEP.SYNCS 0x989680 ;  /* 0x009896800000895d */ /* 0x004fea0003900000 */
[----:B------:R-:W2:Y:S02]  /*afc0*/  @!P0 SYNCS.PHASECHK.TRANS64 P0, [R3+URZ], R2 ;  /* 0x00000002030085a7 */ /* 0x000ea400080010ff */
[----:B--2---:R-:W-:Y:S05]  /*afd0*/  @!P0 BRA `(.L_x_157) ;  /* 0xfffffffc00f08947 */ /* 0x004fea000383ffff */
[----:B------:R-:W-:Y:S05]  /*afe0*/  BRA `(.L_x_158) ;  /* 0xffffff7c00647947 */ /* 0x000fea000383ffff */
.L_x_53:
[----:B------:R-:W-:-:S07]  /*aff0*/  MOV R3, UR4 ;  /* 0x0000000400037c02 */ /* 0x000fce0008000f00 */
.L_x_159:
[----:B-1----:R1:W2:Y:S02]  /*b000*/  SYNCS.PHASECHK.TRANS64.TRYWAIT P0, [R3+URZ], R2 ;  /* 0x00000002030075a7 */ /* 0x0022a400080011ff */
[----:B--2---:R-:W-:Y:S05]  /*b010*/  @!P0 NANOSLEEP.SYNCS 0x989680 ;  /* 0x009896800000895d */ /* 0x004fea0003900000 */
[----:B------:R-:W2:Y:S02]  /*b020*/  @!P0 SYNCS.PHASECHK.TRANS64 P0, [R3+URZ], R2 ;  /* 0x00000002030085a7 */ /* 0x000ea400080010ff */
[----:B--2---:R-:W-:Y:S05]  /*b030*/  @!P0 BRA `(.L_x_159) ;  /* 0xfffffffc00f08947 */ /* 0x004fea000383ffff */
[----:B------:R-:W-:Y:S05]  /*b040*/  BRA `(.L_x_160) ;  /* 0xffffff7c00707947 */ /* 0x000fea000383ffff */
.L_x_54:
[----:B------:R-:W-:-:S07]  /*b050*/  MOV R3, UR4 ;  /* 0x0000000400037c02 */ /* 0x000fce0008000f00 */
.L_x_161:
[----:B-1----:R1:W2:Y:S02]  /*b060*/  SYNCS.PHASECHK.TRANS64.TRYWAIT P0, [R3+URZ], R2 ;  /* 0x00000002030075a7 */ /* 0x0022a400080011ff */
[----:B--2---:R-:W-:Y:S05]  /*b070*/  @!P0 NANOSLEEP.SYNCS 0x989680 ;  /* 0x009896800000895d */ /* 0x004fea0003900000 */
[----:B------:R-:W2:Y:S02]  /*b080*/  @!P0 SYNCS.PHASECHK.TRANS64 P0, [R3+URZ], R2 ;  /* 0x00000002030085a7 */ /* 0x000ea400080010ff */
[----:B--2---:R-:W-:Y:S05]  /*b090*/  @!P0 BRA `(.L_x_161) ;  /* 0xfffffffc00f08947 */ /* 0x004fea000383ffff */
[----:B------:R-:W-:Y:S05]  /*b0a0*/  BRA `(.L_x_162) ;  /* 0xffffff7c007c7947 */ /* 0x000fea000383ffff */
.L_x_55:
[----:B------:R-:W-:-:S07]  /*b0b0*/  MOV R3, UR4 ;  /* 0x0000000400037c02 */ /* 0x000fce0008000f00 */
.L_x_163:
[----:B-1----:R1:W2:Y:S02]  /*b0c0*/  SYNCS.PHASECHK.TRANS64.TRYWAIT P0, [R3+URZ], R2 ;  /* 0x00000002030075a7 */ /* 0x0022a400080011ff */
[----:B--2---:R-:W-:Y:S05]  /*b0d0*/  @!P0 NANOSLEEP.SYNCS 0x989680 ;  /* 0x009896800000895d */ /* 0x004fea0003900000 */
[----:B------:R-:W2:Y:S02]  /*b0e0*/  @!P0 SYNCS.PHASECHK.TRANS64 P0, [R3+URZ], R2 ;  /* 0x00000002030085a7 */ /* 0x000ea400080010ff */
[----:B--2---:R-:W-:Y:S05]  /*b0f0*/  @!P0 BRA `(.L_x_163) ;  /* 0xfffffffc00f08947 */ /* 0x004fea000383ffff */
[----:B------:R-:W-:Y:S05]  /*b100*/  BRA `(.L_x_164) ;  /* 0xffffff7c00887947 */ /* 0x000fea000383ffff */
.L_x_56:
[----:B------:R-:W-:-:S07]  /*b110*/  MOV R3, UR4 ;  /* 0x0000000400037c02 */ /* 0x000fce0008000f00 */
.L_x_165:
[----:B-1----:R1:W2:Y:S02]  /*b120*/  SYNCS.PHASECHK.TRANS64.TRYWAIT P0, [R3+URZ], R2 ;  /* 0x00000002030075a7 */ /* 0x0022a400080011ff */
[----:B--2---:R-:W-:Y:S05]  /*b130*/  @!P0 NANOSLEEP.SYNCS 0x989680 ;  /* 0x009896800000895d */ /* 0x004fea0003900000 */
[----:B------:R-:W2:Y:S02]  /*b140*/  @!P0 SYNCS.PHASECHK.TRANS64 P0, [R3+URZ], R2 ;  /* 0x00000002030085a7 */ /* 0x000ea400080010ff */
[----:B--2---:R-:W-:Y:S05]  /*b150*/  @!P0 BRA `(.L_x_165) ;  /* 0xfffffffc00f08947 */ /* 0x004fea000383ffff */
[----:B------:R-:W-:Y:S05]  /*b160*/  BRA `(.L_x_166) ;  /* 0xffffff7c00947947 */ /* 0x000fea000383ffff */
.L_x_57:
[----:B------:R-:W-:-:S07]  /*b170*/  MOV R3, UR4 ;  /* 0x0000000400037c02 */ /* 0x000fce0008000f00 */
.L_x_167:
[----:B-1----:R1:W2:Y:S02]  /*b180*/  SYNCS.PHASECHK.TRANS64.TRYWAIT P0, [R3+URZ], R2 ;  /* 0x00000002030075a7 */ /* 0x0022a400080011ff */
[----:B--2---:R-:W-:Y:S05]  /*b190*/  @!P0 NANOSLEEP.SYNCS 0x989680 ;  /* 0x009896800000895d */ /* 0x004fea0003900000 */
[----:B------:R-:W2:Y:S02]  /*b1a0*/  @!P0 SYNCS.PHASECHK.TRANS64 P0, [R3+URZ], R2 ;  /* 0x00000002030085a7 */ /* 0x000ea400080010ff */
[----:B--2---:R-:W-:Y:S05]  /*b1b0*/  @!P0 BRA `(.L_x_167) ;  /* 0xfffffffc00f08947 */ /* 0x004fea000383ffff */
[----:B------:R-:W-:Y:S05]  /*b1c0*/  BRA `(.L_x_168) ;  /* 0xffffff7c00a07947 */ /* 0x000fea000383ffff */
.L_x_58:
[----:B------:R-:W-:-:S07]  /*b1d0*/  MOV R3, UR4 ;  /* 0x0000000400037c02 */ /* 0x000fce0008000f00 */
.L_x_169:
[----:B-1----:R1:W2:Y:S02]  /*b1e0*/  SYNCS.PHASECHK.TRANS64.TRYWAIT P0, [R3+URZ], R2 ;  /* 0x00000002030075a7 */ /* 0x0022a400080011ff */
[----:B--2---:R-:W-:Y:S05]  /*b1f0*/  @!P0 NANOSLEEP.SYNCS 0x989680 ;  /* 0x009896800000895d */ /* 0x004fea0003900000 */
[----:B------:R-:W2:Y:S02]  /*b200*/  @!P0 SYNCS.PHASECHK.TRANS64 P0, [R3+URZ], R2 ;  /* 0x00000002030085a7 */ /* 0x000ea400080010ff */
[----:B--2---:R-:W-:Y:S05]  /*b210*/  @!P0 BRA `(.L_x_169) ;  /* 0xfffffffc00f08947 */ /* 0x004fea000383ffff */
[----:B------:R-:W-:Y:S05]  /*b220*/  BRA `(.L_x_170) ;  /* 0xffffff7c00ac7947 */ /* 0x000fea000383ffff */
.L_x_59:
[----:B------:R-:W-:-:S07]  /*b230*/  MOV R3, UR4 ;  /* 0x0000000400037c02 */ /* 0x000fce0008000f00 */
.L_x_171:
[----:B-1----:R1:W2:Y:S02]  /*b240*/  SYNCS.PHASECHK.TRANS64.TRYWAIT P0, [R3+URZ], R2 ;  /* 0x00000002030075a7 */ /* 0x0022a400080011ff */
[----:B--2---:R-:W-:Y:S05]  /*b250*/  @!P0 NANOSLEEP.SYNCS 0x989680 ;  /* 0x009896800000895d */ /* 0x004fea0003900000 */
[----:B------:R-:W2:Y:S02]  /*b260*/  @!P0 SYNCS.PHASECHK.TRANS64 P0, [R3+URZ], R2 ;  /* 0x00000002030085a7 */ /* 0x000ea400080010ff */
[----:B--2---:R-:W-:Y:S05]  /*b270*/  @!P0 BRA `(.L_x_171) ;  /* 0xfffffffc00f08947 */ /* 0x004fea000383ffff */
[----:B------:R-:W-:Y:S05]  /*b280*/  BRA `(.L_x_172) ;  /* 0xffffff7c00b87947 */ /* 0x000fea000383ffff */
.L_x_62:
[----:B-1----:R1:W2:Y:S02]  /*b290*/  SYNCS.PHASECHK.TRANS64.TRYWAIT P0, [R0+URZ+0x1a0], R2 ;  /* 0x0001a002000075a7 */ /* 0x0022a400080011ff */
[----:B--2---:R-:W-:Y:S05]  /*b2a0*/  @!P0 NANOSLEEP.SYNCS 0x989680 ;  /* 0x009896800000895d */ /* 0x004fea0003900000 */
[----:B------:R-:W2:Y:S02]  /*b2b0*/  @!P0 SYNCS.PHASECHK.TRANS64 P0, [R0+URZ+0x1a0], R2 ;  /* 0x0001a002000085a7 */ /* 0x000ea400080010ff */
[----:B--2---:R-:W-:Y:S05]  /*b2c0*/  @!P0 BRA `(.L_x_62) ;  /* 0xfffffffc00f08947 */ /* 0x004fea000383ffff */
[----:B------:R-:W-:Y:S05]  /*b2d0*/  BRA `(.L_x_173) ;  /* 0xffffff80001c7947 */ /* 0x000fea000383ffff */
.L_x_63:
[----:B------:R-:W-:-:S07]  /*b2e0*/  MOV R3, UR5 ;  /* 0x0000000500037c02 */ /* 0x000fce0008000f00 */
.L_x_174:
[----:B-1----:R1:W2:Y:S02]  /*b2f0*/  SYNCS.PHASECHK.TRANS64.TRYWAIT P0, [R3+URZ+0x150], R2 ;  /* 0x00015002030075a7 */ /* 0x0022a400080011ff */
[----:B--2---:R-:W-:Y:S05]  /*b300*/  @!P0 NANOSLEEP.SYNCS 0x989680 ;  /* 0x009896800000895d */ /* 0x004fea0003900000 */
[----:B------:R-:W2:Y:S02]  /*b310*/  @!P0 SYNCS.PHASECHK.TRANS64 P0, [R3+URZ+0x150], R2 ;  /* 0x00015002030085a7 */ /* 0x000ea400080010ff */
[----:B--2---:R-:W-:Y:S05]  /*b320*/  @!P0 BRA `(.L_x_174) ;  /* 0xfffffffc00f08947 */ /* 0x004fea000383ffff */
[----:B------:R-:W-:Y:S05]  /*b330*/  BRA `(.L_x_175) ;  /* 0xffffff80002c7947 */ /* 0x000fea000383ffff */
.L_x_64:
[----:B-1----:R1:W2:Y:S02]  /*b340*/  SYNCS.PHASECHK.TRANS64.TRYWAIT P1, [R0+URZ+0x140], R2 ;  /* 0x00014002000075a7 */ /* 0x0022a400080211ff */
[----:B--2---:R-:W-:Y:S05]  /*b350*/  @!P1 NANOSLEEP.SYNCS 0x989680 ;  /* 0x009896800000995d */ /* 0x004fea0003900000 */
[----:B------:R-:W2:Y:S02]  /*b360*/  @!P1 SYNCS.PHASECHK.TRANS64 P1, [R0+URZ+0x140], R2 ;  /* 0x00014002000095a7 */ /* 0x000ea400080210ff */
[----:B--2---:R-:W-:Y:S05]  /*b370*/  @!P1 BRA `(.L_x_64) ;  /* 0xfffffffc00f09947 */ /* 0x004fea000383ffff */
[----:B------:R-:W-:Y:S05]  /*b380*/  BRA `(.L_x_176) ;  /* 0xffffff80005c7947 */ /* 0x000fea000383ffff */
.L_x_67:
[----:B------:R-:W-:-:S07]  /*b390*/  MOV R2, UR5 ;  /* 0x0000000500027c02 */ /* 0x000fce0008000f00 */
.L_x_177:
[----:B-1----:R1:W2:Y:S02]  /*b3a0*/  SYNCS.PHASECHK.TRANS64.TRYWAIT P0, [R2+URZ+0x150], R0 ;  /* 0x00015000020075a7 */ /* 0x0022a400080011ff */
[----:B--2---:R-:W-:Y:S05]  /*b3b0*/  @!P0 NANOSLEEP.SYNCS 0x989680 ;  /* 0x009896800000895d */ /* 0x004fea0003900000 */
[----:B------:R-:W2:Y:S02]  /*b3c0*/  @!P0 SYNCS.PHASECHK.TRANS64 P0, [R2+URZ+0x150], R0 ;  /* 0x00015000020085a7 */ /* 0x000ea400080010ff */
[----:B--2---:R-:W-:Y:S05]  /*b3d0*/  @!P0 BRA `(.L_x_177) ;  /* 0xfffffffc00f08947 */ /* 0x004fea000383ffff */
[----:B------:R-:W-:Y:S05]  /*b3e0*/  BRA `(.L_x_66) ;  /* 0xffffff8000b07947 */ /* 0x000fea000383ffff */
.L_x_74:
[----:B-1----:R1:W2:Y:S02]  /*b3f0*/  SYNCS.PHASECHK.TRANS64.TRYWAIT P1, [R3+URZ+0x140], R4 ;  /* 0x00014004030075a7 */ /* 0x0022a400080211ff */
[----:B--2---:R-:W-:Y:S05]  /*b400*/  @!P1 NANOSLEEP.SYNCS 0x989680 ;  /* 0x009896800000995d */ /* 0x004fea0003900000 */
[----:B------:R-:W2:Y:S02]  /*b410*/  @!P1 SYNCS.PHASECHK.TRANS64 P1, [R3+URZ+0x140], R4 ;  /* 0x00014004030095a7 */ /* 0x000ea400080210ff */
[----:B--2---:R-:W-:Y:S05]  /*b420*/  @!P1 BRA `(.L_x_74) ;  /* 0xfffffffc00f09947 */ /* 0x004fea000383ffff */
[----:B------:R-:W-:Y:S05]  /*b430*/  BRA `(.L_x_178) ;  /* 0xffffff8800107947 */ /* 0x000fea000383ffff */
.L_x_75:
[----:B------:R-:W-:-:S07]  /*b440*/  MOV R4, UR15 ;  /* 0x0000000f00047c02 */ /* 0x000fce0008000f00 */
.L_x_179:
[----:B-1----:R1:W2:Y:S02]  /*b450*/  SYNCS.PHASECHK.TRANS64.TRYWAIT P0, [R4+URZ+0x180], R3 ;  /* 0x00018003040075a7 */ /* 0x0022a400080011ff */
[----:B--2---:R-:W-:Y:S05]  /*b460*/  @!P0 NANOSLEEP.SYNCS 0x989680 ;  /* 0x009896800000895d */ /* 0x004fea0003900000 */
[----:B------:R-:W2:Y:S02]  /*b470*/  @!P0 SYNCS.PHASECHK.TRANS64 P0, [R4+URZ+0x180], R3 ;  /* 0x00018003040085a7 */ /* 0x000ea400080010ff */
[----:B--2---:R-:W-:Y:S05]  /*b480*/  @!P0 BRA `(.L_x_179) ;  /* 0xfffffffc00f08947 */ /* 0x004fea000383ffff */
[----:B------:R-:W-:Y:S05]  /*b490*/  BRA `(.L_x_180) ;  /* 0xffffff8800407947 */ /* 0x000fea000383ffff */
.L_x_78:
[----:B------:R-:W-:Y:S07]  /*b4a0*/  MOV R3, UR7 ;  /* 0x0000000700037c02 */ /* 0x000fee0008000f00 */
.L_x_181:
[----:B-1----:R1:W2:Y:S02]  /*b4b0*/  SYNCS.PHASECHK.TRANS64.TRYWAIT P0, [R3+URZ], R2 ;  /* 0x00000002030075a7 */ /* 0x0022a400080011ff */
[----:B--2---:R-:W-:Y:S05]  /*b4c0*/  @!P0 NANOSLEEP.SYNCS 0x989680 ;  /* 0x009896800000895d */ /* 0x004fea0003900000 */
[----:B------:R-:W2:Y:S02]  /*b4d0*/  @!P0 SYNCS.PHASECHK.TRANS64 P0, [R3+URZ], R2 ;  /* 0x00000002030085a7 */ /* 0x000ea400080010ff */
[----:B--2---:R-:W-:Y:S05]  /*b4e0*/  @!P0 BRA `(.L_x_181) ;  /* 0xfffffffc00f08947 */ /* 0x004fea000383ffff */
[----:B------:R-:W-:Y:S05]  /*b4f0*/  BRA `(.L_x_77) ;  /* 0xffffff8800747947 */ /* 0x000fea000383ffff */
.L_x_81:
[----:B------:R-:W-:-:S07]  /*b500*/  MOV R2, UR5 ;  /* 0x0000000500027c02 */ /* 0x000fce0008000f00 */
.L_x_182:
[----:B--2---:R2:W3:Y:S02]  /*b510*/  SYNCS.PHASECHK.TRANS64.TRYWAIT P0, [R2+URZ], R0 ;  /* 0x00000000020075a7 */ /* 0x0044e400080011ff */
[----:B---3--:R-:W-:Y:S05]  /*b520*/  @!P0 NANOSLEEP.SYNCS 0x989680 ;  /* 0x009896800000895d */ /* 0x008fea0003900000 */
[----:B------:R-:W3:Y:S02]  /*b530*/  @!P0 SYNCS.PHASECHK.TRANS64 P0, [R2+URZ], R0 ;  /* 0x00000000020085a7 */ /* 0x000ee400080010ff */
[----:B---3--:R-:W-:Y:S05]  /*b540*/  @!P0 BRA `(.L_x_182) ;  /* 0xfffffffc00f08947 */ /* 0x008fea000383ffff */
[----:B------:R-:W-:Y:S05]  /*b550*/  BRA `(.L_x_183) ;  /* 0xffffff8c00187947 */ /* 0x000fea000383ffff */
.L_x_82:
[----:B------:R-:W-:-:S07]  /*b560*/  MOV R3, UR5 ;  /* 0x0000000500037c02 */ /* 0x000fce0008000f00 */
.L_x_184:
[----:B--2---:R2:W3:Y:S02]  /*b570*/  SYNCS.PHASECHK.TRANS64.TRYWAIT P0, [R3+URZ], R2 ;  /* 0x00000002030075a7 */ /* 0x0044e400080011ff */
[----:B---3--:R-:W-:Y:S05]  /*b580*/  @!P0 NANOSLEEP.SYNCS 0x989680 ;  /* 0x009896800000895d */ /* 0x008fea0003900000 */
[----:B------:R-:W3:Y:S02]  /*b590*/  @!P0 SYNCS.PHASECHK.TRANS64 P0, [R3+URZ], R2 ;  /* 0x00000002030085a7 */ /* 0x000ee400080010ff */
[----:B---3--:R-:W-:Y:S05]  /*b5a0*/  @!P0 BRA `(.L_x_184) ;  /* 0xfffffffc00f08947 */ /* 0x008fea000383ffff */
[----:B------:R-:W-:Y:S05]  /*b5b0*/  BRA `(.L_x_185) ;  /* 0xffffff8c00247947 */ /* 0x000fea000383ffff */
.L_x_83:
[----:B------:R-:W-:-:S07]  /*b5c0*/  MOV R3, UR5 ;  /* 0x0000000500037c02 */ /* 0x000fce0008000f00 */
.L_x_186:
[----:B--2---:R2:W3:Y:S02]  /*b5d0*/  SYNCS.PHASECHK.TRANS64.TRYWAIT P0, [R3+URZ], R2 ;  /* 0x00000002030075a7 */ /* 0x0044e400080011ff */
[----:B---3--:R-:W-:Y:S05]  /*b5e0*/  @!P0 NANOSLEEP.SYNCS 0x989680 ;  /* 0x009896800000895d */ /* 0x008fea0003900000 */
[----:B------:R-:W3:Y:S02]  /*b5f0*/  @!P0 SYNCS.PHASECHK.TRANS64 P0, [R3+URZ], R2 ;  /* 0x00000002030085a7 */ /* 0x000ee400080010ff */
[----:B---3--:R-:W-:Y:S05]  /*b600*/  @!P0 BRA `(.L_x_186) ;  /* 0xfffffffc00f08947 */ /* 0x008fea000383ffff */
[----:B------:R-:W-:Y:S05]  /*b610*/  BRA `(.L_x_187) ;  /* 0xffffff8c00307947 */ /* 0x000fea000383ffff */
.L_x_84:
[----:B--2---:R-:W-:-:S07]  /*b620*/  MOV R2, UR6 ;  /* 0x0000000600027c02 */ /* 0x004fce0008000f00 */
.L_x_188:
[----:B--2---:R2:W3:Y:S02]  /*b630*/  SYNCS.PHASECHK.TRANS64.TRYWAIT P0, [R2+URZ], R0 ;  /* 0x00000000020075a7 */ /* 0x0044e400080011ff */
[----:B---3--:R-:W-:Y:S05]  /*b640*/  @!P0 NANOSLEEP.SYNCS 0x989680 ;  /* 0x009896800000895d */ /* 0x008fea0003900000 */
[----:B------:R-:W3:Y:S02]  /*b650*/  @!P0 SYNCS.PHASECHK.TRANS64 P0, [R2+URZ], R0 ;  /* 0x00000000020085a7 */ /* 0x000ee400080010ff */
[----:B---3--:R-:W-:Y:S05]  /*b660*/  @!P0 BRA `(.L_x_188) ;  /* 0xfffffffc00f08947 */ /* 0x008fea000383ffff */
[----:B------:R-:W-:Y:S05]  /*b670*/  BRA `(.L_x_189) ;  /* 0xffffff8c003c7947 */ /* 0x000fea000383ffff */
.L_x_89:
[----:B-1----:R1:W2:Y:S02]  /*b680*/  SYNCS.PHASECHK.TRANS64.TRYWAIT P0, [R2+URZ+0x140], R0 ;  /* 0x00014000020075a7 */ /* 0x0022a400080011ff */
[----:B--2---:R-:W-:Y:S05]  /*b690*/  @!P0 NANOSLEEP.SYNCS 0x989680 ;  /* 0x009896800000895d */ /* 0x004fea0003900000 */
[----:B------:R-:W2:Y:S02]  /*b6a0*/  @!P0 SYNCS.PHASECHK.TRANS64 P0, [R2+URZ+0x140], R0 ;  /* 0x00014000020085a7 */ /* 0x000ea400080010ff */
[----:B--2---:R-:W-:Y:S05]  /*b6b0*/  @!P0 BRA `(.L_x_89) ;  /* 0xfffffffc00f08947 */ /* 0x004fea000383ffff */
[----:B------:R-:W-:Y:S05]  /*b6c0*/  BRA `(.L_x_190) ;  /* 0xffffff9000607947 */ /* 0x000fea000383ffff */
.L_x_92:
[----:B------:R-:W-:Y:S07]  /*b6d0*/  MOV R2, UR6 ;  /* 0x0000000600027c02 */ /* 0x000fee0008000f00 */
.L_x_191:
[----:B-1----:R1:W2:Y:S02]  /*b6e0*/  SYNCS.PHASECHK.TRANS64.TRYWAIT P1, [R2+URZ+0x138], R0 ;  /* 0x00013800020075a7 */ /* 0x0022a400080211ff */
[----:B--2---:R-:W-:Y:S05]  /*b6f0*/  @!P1 NANOSLEEP.SYNCS 0x989680 ;  /* 0x009896800000995d */ /* 0x004fea0003900000 */
[----:B------:R-:W2:Y:S02]  /*b700*/  @!P1 SYNCS.PHASECHK.TRANS64 P1, [R2+URZ+0x138], R0 ;  /* 0x00013800020095a7 */ /* 0x000ea400080210ff */
[----:B--2---:R-:W-:Y:S05]  /*b710*/  @!P1 BRA `(.L_x_191) ;  /* 0xfffffffc00f09947 */ /* 0x004fea000383ffff */
[----:B------:R-:W-:Y:S05]  /*b720*/  BRA `(.L_x_91) ;  /* 0xffffff9400d07947 */ /* 0x000fea000383ffff */
.L_x_95:
[----:B------:R-:W-:Y:S07]  /*b730*/  MOV R2, UR5 ;  /* 0x0000000500027c02 */ /* 0x000fee0008000f00 */
.L_x_192:
[----:B-1----:R1:W2:Y:S02]  /*b740*/  SYNCS.PHASECHK.TRANS64.TRYWAIT P2, [R2+URZ+0x120], R0 ;  /* 0x00012000020075a7 */ /* 0x0022a400080411ff */
[----:B--2---:R-:W-:Y:S05]  /*b750*/  @!P2 NANOSLEEP.SYNCS 0x989680 ;  /* 0x009896800000a95d */ /* 0x004fea0003900000 */
[----:B------:R-:W2:Y:S02]  /*b760*/  @!P2 SYNCS.PHASECHK.TRANS64 P2, [R2+URZ+0x120], R0 ;  /* 0x000120000200a5a7 */ /* 0x000ea400080410ff */
[----:B--2---:R-:W-:Y:S05]  /*b770*/  @!P2 BRA `(.L_x_192) ;  /* 0xfffffffc00f0a947 */ /* 0x004fea000383ffff */
[----:B------:R-:W-:Y:S05]  /*b780*/  BRA `(.L_x_193) ;  /* 0xffffff9800287947 */ /* 0x000fea000383ffff */
.L_x_97:
[----:B------:R-:W-:-:S07]  /*b790*/  MOV R2, UR4 ;  /* 0x0000000400027c02 */ /* 0x000fce0008000f00 */
.L_x_194:
[----:B-1----:R1:W4:Y:S02]  /*b7a0*/  SYNCS.PHASECHK.TRANS64.TRYWAIT P0, [R2+URZ], R0 ;  /* 0x00000000020075a7 */ /* 0x00232400080011ff */
[----:B----4-:R-:W-:Y:S05]  /*b7b0*/  @!P0 NANOSLEEP.SYNCS 0x989680 ;  /* 0x009896800000895d */ /* 0x010fea0003900000 */
[----:B------:R-:W4:Y:S02]  /*b7c0*/  @!P0 SYNCS.PHASECHK.TRANS64 P0, [R2+URZ], R0 ;  /* 0x00000000020085a7 */ /* 0x000f2400080010ff */
[----:B----4-:R-:W-:Y:S05]  /*b7d0*/  @!P0 BRA `(.L_x_194) ;  /* 0xfffffffc00f08947 */ /* 0x010fea000383ffff */
[----:B------:R-:W-:Y:S05]  /*b7e0*/  BRA `(.L_x_195) ;  /* 0xffffff9c00b87947 */ /* 0x000fea000383ffff */
.L_x_99:
[----:B-1----:R1:W2:Y:S02]  /*b7f0*/  SYNCS.PHASECHK.TRANS64.TRYWAIT P0, [R3+URZ+0x140], R0 ;  /* 0x00014000030075a7 */ /* 0x0022a400080011ff */
[----:B--2---:R-:W-:Y:S05]  /*b800*/  @!P0 NANOSLEEP.SYNCS 0x989680 ;  /* 0x009896800000895d */ /* 0x004fea0003900000 */
[----:B------:R-:W2:Y:S02]  /*b810*/  @!P0 SYNCS.PHASECHK.TRANS64 P0, [R3+URZ+0x140], R0 ;  /* 0x00014000030085a7 */ /* 0x000ea400080010ff */
[----:B--2---:R-:W-:Y:S05]  /*b820*/  @!P0 BRA `(.L_x_99) ;  /* 0xfffffffc00f08947 */ /* 0x004fea000383ffff */
[----:B------:R-:W-:Y:S05]  /*b830*/  BRA `(.L_x_196) ;  /* 0xffffffa000687947 */ /* 0x000fea000383ffff */
.L_x_109:
[----:B-1----:R1:W3:Y:S02]  /*b840*/  SYNCS.PHASECHK.TRANS64.TRYWAIT P1, [R8+URZ+0x110], R0 ;  /* 0x00011000080075a7 */ /* 0x0022e400080211ff */
[----:B---3--:R-:W-:Y:S05]  /*b850*/  @!P1 NANOSLEEP.SYNCS 0x989680 ;  /* 0x009896800000995d */ /* 0x008fea0003900000 */
[----:B------:R-:W3:Y:S02]  /*b860*/  @!P1 SYNCS.PHASECHK.TRANS64 P1, [R8+URZ+0x110], R0 ;  /* 0x00011000080095a7 */ /* 0x000ee400080210ff */
[----:B---3--:R-:W-:Y:S05]  /*b870*/  @!P1 BRA `(.L_x_109) ;  /* 0xfffffffc00f09947 */ /* 0x008fea000383ffff */
[----:B------:R-:W-:Y:S05]  /*b880*/  BRA `(.L_x_108) ;  /* 0xffffffb000707947 */ /* 0x000fea000383ffff */
.L_x_111:
[----:B--2---:R2:W1:Y:S02]  /*b890*/  SYNCS.PHASECHK.TRANS64.TRYWAIT P0, [R7+URZ+0x160], R9 ;  /* 0x00016009070075a7 */ /* 0x00446400080011ff */
[----:B-1----:R-:W-:Y:S05]  /*b8a0*/  @!P0 NANOSLEEP.SYNCS 0x989680 ;  /* 0x009896800000895d */ /* 0x002fea0003900000 */
[----:B------:R-:W1:Y:S02]  /*b8b0*/  @!P0 SYNCS.PHASECHK.TRANS64 P0, [R7+URZ+0x160], R9 ;  /* 0x00016009070085a7 */ /* 0x000e6400080010ff */
[----:B-1----:R-:W-:Y:S05]  /*b8c0*/  @!P0 BRA `(.L_x_111) ;  /* 0xfffffffc00f08947 */ /* 0x002fea000383ffff */
[----:B------:R-:W-:Y:S05]  /*b8d0*/  BRA `(.L_x_110) ;  /* 0xffffffb400307947 */ /* 0x000fea000383ffff */
        .weak           $__internal_0_$__cuda_sm10x_tcgen05_guardrail_trap_col_being_dealloced_not_returned_by_alloc
        .type           $__internal_0_$__cuda_sm10x_tcgen05_guardrail_trap_col_being_dealloced_not_returned_by_alloc,@function
        .size           $__internal_0_$__cuda_sm10x_tcgen05_guardrail_trap_col_being_dealloced_not_returned_by_alloc,($__internal_1_$__cuda_sm10x_tcgen05_guardrail_trap_phase_invalid_during_alloc - $__internal_0_$__cuda_sm10x_tcgen05_guardrail_trap_col_being_dealloced_not_returned_by_alloc)
$__internal_0_$__cuda_sm10x_tcgen05_guardrail_trap_col_being_dealloced_not_returned_by_alloc:
[----:B------:R-:W-:Y:S05]  /*b8e0*/  BPT.TRAP 0x1 ;  /* 0x000000040000795c */ /* 0x000fea0000300000 */
[----:B------:R-:W-:-:S04]  /*b8f0*/  HFMA2 R3, -RZ, RZ, 0, 0 ;  /* 0x00000000ff037431 */ /* 0x000fc800000001ff */
[----:B------:R-:W-:Y:S05]  /*b900*/  RET.REL.NODEC R2 `(_ZN7cutlass13device_kernelINS_4gemm6kernel13GemmUniversalIN4cute5tupleIJiiiiEEENS1_10collective13CollectiveMmaINS1_35MainloopSm100TmaUmmaWarpSpecializedILi17ELi2ELi4ENS5_IJNS4_1CILi2EEENSA_ILi1EEESC_EEEEENS5_IJNSA_ILi64EEENSA_ILi240EEENSA_ILi16EEEEEENS_10bfloat16_tENS5_IJlSC_lEEESJ_SK_NS4_8TiledMMAINS4_8MMA_AtomIJNS4_20SM100_MMA_F16BF16_SSISJ_SJ_fLi64ELi240ELNS4_4UMMA5MajorE0ELSP_0ELNSO_7ScaleInE0ELSQ_0EEEEEENS4_6LayoutINS5_IJSC_SC_SC_EEENS5_IJNSA_ILi0EEESV_SV_EEEEENS5_IJNS4_10UnderscoreESY_SY_EEEEENS4_13SM90_TMA_LOADENS4_14ComposedLayoutINS4_7SwizzleILi1ELi4ELi3EEENS4_18smem_ptr_flag_bitsILi16EEENST_INS5_IJNSA_ILi8EEESH_EEENS5_IJSH_SC_EEEEEEEvNS4_8identityENS4_23SM90_TMA_LOAD_MULTICASTES1B_vS1C_EENS_8epilogue10collective18CollectiveEpilogueINS1F_23Sm100TmaWarpSpecializedILi2ELi1ELi120ELb1ELb0EEEJSI_NS5_IJNST_ISF_SC_EENST_ISG_SC_EEEEESJ_SK_SJ_SK_NS1F_6fusion15FusionCallbacksIS1J_NS1N_17LinearCombinationISJ_fSJ_fLNS_15FloatRoundStyleE2EEESI_S1M_JEEENS4_5SM1004TMEM4LOAD26SM100_TMEM_LOAD_16dp256b2xES11_S1B_NS4_17SM75_U32x4_LDSM_NENS4_14SM90_TMA_STOREES1B_NS4_17SM90_U32x4_STSM_NENS4_39AutoVectorizingCopyWithAssumedAlignmentILi128EEEEEEvvEEEEvNT_6ParamsE) ;  /* 0xffffff4402bc7950 */ /* 0x000fea0003c3ffff */
        .weak           $__internal_1_$__cuda_sm10x_tcgen05_guardrail_trap_phase_invalid_during_alloc
        .type           $__internal_1_$__cuda_sm10x_tcgen05_guardrail_trap_phase_invalid_during_alloc,@function
        .size           $__internal_1_$__cuda_sm10x_tcgen05_guardrail_trap_phase_invalid_during_alloc,($__internal_2_$__cuda_sm10x_tcgen05_guardrail_trap_unallocated_columns_being_dealloced - $__internal_1_$__cuda_sm10x_tcgen05_guardrail_trap_phase_invalid_during_alloc)
$__internal_1_$__cuda_sm10x_tcgen05_guardrail_trap_phase_invalid_during_alloc:
[----:B------:R-:W-:Y:S05]  /*b910*/  BPT.TRAP 0x1 ;  /* 0x000000040000795c */ /* 0x000fea0000300000 */
[----:B------:R-:W-:-:S04]  /*b920*/  MOV R3, 0x0 ;  /* 0x0000000000037802 */ /* 0x000fc80000000f00 */
[----:B------:R-:W-:Y:S05]  /*b930*/  RET.REL.NODEC R2 `(_ZN7cutlass13device_kernelINS_4gemm6kernel13GemmUniversalIN4cute5tupleIJiiiiEEENS1_10collective13CollectiveMmaINS1_35MainloopSm100TmaUmmaWarpSpecializedILi17ELi2ELi4ENS5_IJNS4_1CILi2EEENSA_ILi1EEESC_EEEEENS5_IJNSA_ILi64EEENSA_ILi240EEENSA_ILi16EEEEEENS_10bfloat16_tENS5_IJlSC_lEEESJ_SK_NS4_8TiledMMAINS4_8MMA_AtomIJNS4_20SM100_MMA_F16BF16_SSISJ_SJ_fLi64ELi240ELNS4_4UMMA5MajorE0ELSP_0ELNSO_7ScaleInE0ELSQ_0EEEEEENS4_6LayoutINS5_IJSC_SC_SC_EEENS5_IJNSA_ILi0EEESV_SV_EEEEENS5_IJNS4_10UnderscoreESY_SY_EEEEENS4_13SM90_TMA_LOADENS4_14ComposedLayoutINS4_7SwizzleILi1ELi4ELi3EEENS4_18smem_ptr_flag_bitsILi16EEENST_INS5_IJNSA_ILi8EEESH_EEENS5_IJSH_SC_EEEEEEEvNS4_8identityENS4_23SM90_TMA_LOAD_MULTICASTES1B_vS1C_EENS_8epilogue10collective18CollectiveEpilogueINS1F_23Sm100TmaWarpSpecializedILi2ELi1ELi120ELb1ELb0EEEJSI_NS5_IJNST_ISF_SC_EENST_ISG_SC_EEEEESJ_SK_SJ_SK_NS1F_6fusion15FusionCallbacksIS1J_NS1N_17LinearCombinationISJ_fSJ_fLNS_15FloatRoundStyleE2EEESI_S1M_JEEENS4_5SM1004TMEM4LOAD26SM100_TMEM_LOAD_16dp256b2xES11_S1B_NS4_17SM75_U32x4_LDSM_NENS4_14SM90_TMA_STOREES1B_NS4_17SM90_U32x4_STSM_NENS4_39AutoVectorizingCopyWithAssumedAlignmentILi128EEEEEEvvEEEEvNT_6ParamsE) ;  /* 0xffffff4402b07950 */ /* 0x000fea0003c3ffff */
        .weak           $__internal_2_$__cuda_sm10x_tcgen05_guardrail_trap_unallocated_columns_being_dealloced
        .type           $__internal_2_$__cuda_sm10x_tcgen05_guardrail_trap_unallocated_columns_being_dealloced,@function
        .size           $__internal_2_$__cuda_sm10x_tcgen05_guardrail_trap_unallocated_columns_being_dealloced,(.L_x_198 - $__internal_2_$__cuda_sm10x_tcgen05_guardrail_trap_unallocated_columns_being_dealloced)
$__internal_2_$__cuda_sm10x_tcgen05_guardrail_trap_unallocated_columns_being_dealloced:
[----:B------:R-:W-:Y:S05]  /*b940*/  BPT.TRAP 0x1 ;  /* 0x000000040000795c */ /* 0x000fea0000300000 */
[----:B------:R-:W-:-:S04]  /*b950*/  HFMA2 R3, -RZ, RZ, 0, 0 ;  /* 0x00000000ff037431 */ /* 0x000fc800000001ff */
[----:B------:R-:W-:Y:S05]  /*b960*/  RET.REL.NODEC R2 `(_ZN7cutlass13device_kernelINS_4gemm6kernel13GemmUniversalIN4cute5tupleIJiiiiEEENS1_10collective13CollectiveMmaINS1_35MainloopSm100TmaUmmaWarpSpecializedILi17ELi2ELi4ENS5_IJNS4_1CILi2EEENSA_ILi1EEESC_EEEEENS5_IJNSA_ILi64EEENSA_ILi240EEENSA_ILi16EEEEEENS_10bfloat16_tENS5_IJlSC_lEEESJ_SK_NS4_8TiledMMAINS4_8MMA_AtomIJNS4_20SM100_MMA_F16BF16_SSISJ_SJ_fLi64ELi240ELNS4_4UMMA5MajorE0ELSP_0ELNSO_7ScaleInE0ELSQ_0EEEEEENS4_6LayoutINS5_IJSC_SC_SC_EEENS5_IJNSA_ILi0EEESV_SV_EEEEENS5_IJNS4_10UnderscoreESY_SY_EEEEENS4_13SM90_TMA_LOADENS4_14ComposedLayoutINS4_7SwizzleILi1ELi4ELi3EEENS4_18smem_ptr_flag_bitsILi16EEENST_INS5_IJNSA_ILi8EEESH_EEENS5_IJSH_SC_EEEEEEEvNS4_8identityENS4_23SM90_TMA_LOAD_MULTICASTES1B_vS1C_EENS_8epilogue10collective18CollectiveEpilogueINS1F_23Sm100TmaWarpSpecializedILi2ELi1ELi120ELb1ELb0EEEJSI_NS5_IJNST_ISF_SC_EENST_ISG_SC_EEEEESJ_SK_SJ_SK_NS1F_6fusion15FusionCallbacksIS1J_NS1N_17LinearCombinationISJ_fSJ_fLNS_15FloatRoundStyleE2EEESI_S1M_JEEENS4_5SM1004TMEM4LOAD26SM100_TMEM_LOAD_16dp256b2xES11_S1B_NS4_17SM75_U32x4_LDSM_NENS4_14SM90_TMA_STOREES1B_NS4_17SM90_U32x4_STSM_NENS4_39AutoVectorizingCopyWithAssumedAlignmentILi128EEEEEEvvEEEEvNT_6ParamsE) ;  /* 0xffffff4402a47950 */ /* 0x000fea0003c3ffff */
.L_x_197:
[----:B------:R-:W-:-:S00]  /*b970*/  BRA `(.L_x_197) ;  /* 0xfffffffc00fc7947 */ /* 0x000fc0000383ffff */
[----:B------:R-:W-:-:S00]  /*b980*/  NOP ;  /* 0x0000000000007918 */ /* 0x000fc00000000000 */
[----:B------:R-:W-:-:S00]  /*b990*/  NOP ;  /* 0x0000000000007918 */ /* 0x000fc00000000000 */
[----:B------:R-:W-:-:S00]  /*b9a0*/  NOP ;  /* 0x0000000000007918 */ /* 0x000fc00000000000 */
[----:B------:R-:W-:-:S00]  /*b9b0*/  NOP ;  /* 0x0000000000007918 */ /* 0x000fc00000000000 */
[----:B------:R-:W-:-:S00]  /*b9c0*/  NOP ;  /* 0x0000000000007918 */ /* 0x000fc00000000000 */
[----:B------:R-:W-:-:S00]  /*b9d0*/  NOP ;  /* 0x0000000000007918 */ /* 0x000fc00000000000 */
[----:B------:R-:W-:-:S00]  /*b9e0*/  NOP ;  /* 0x0000000000007918 */ /* 0x000fc00000000000 */
[----:B------:R-:W-:-:S00]  /*b9f0*/  NOP ;  /* 0x0000000000007918 */ /* 0x000fc00000000000 */
.L_x_198:


//--------------------- .nv.global.init           --------------------------
	.section	.nv.global.init,"aw",@progbits
.nv.global.init:
	.type		$str$27,@object
	.size		$str$27,($str$28 - $str$27)
$str$27:
        /*0000*/ 	.byte	0x28, 0x61, 0x64, 0x64, 0x72, 0x65, 0x73, 0x73, 0x20, 0x26, 0x20, 0x6d, 0x61, 0x73, 0x6b, 0x29
        /*0010*/ 	.byte	0x20, 0x3d, 0x3d, 0x20, 0x30, 0x00
	.type		$str$28,@object
	.size		$str$28,($str$26 - $str$28)
$str$28:
        /*0016*/ 	.byte	0x2f, 0x74, 0x6d, 0x70, 0x2f, 0x63, 0x75, 0x74, 0x6c, 0x61, 0x73, 0x73, 0x5f, 0x73, 0x77, 0x65
        /*0026*/ 	.byte	0x65, 0x70, 0x5f, 0x73, 0x72, 0x63, 0x2f, 0x69, 0x6e, 0x63, 0x6c, 0x75, 0x64, 0x65, 0x2f, 0x63
        /*0036*/ 	.byte	0x75, 0x74, 0x65, 0x2f, 0x70, 0x6f, 0x69, 0x6e, 0x74, 0x65, 0x72, 0x5f, 0x66, 0x6c, 0x61, 0x67
        /*0046*/ 	.byte	0x67, 0x65, 0x64, 0x2e, 0x68, 0x70, 0x70, 0x00
	.type		$str$26,@object
	.size		$str$26,($str$25 - $str$26)
$str$26:
        /*004e*/ 	.byte	0x2f, 0x74, 0x6d, 0x70, 0x2f, 0x63, 0x75, 0x74, 0x6c, 0x61, 0x73, 0x73, 0x5f, 0x73, 0x77, 0x65
        /*005e*/ 	.byte	0x65, 0x70, 0x5f, 0x73, 0x72, 0x63, 0x2f, 0x69, 0x6e, 0x63, 0x6c, 0x75, 0x64, 0x65, 0x2f, 0x63
        /*006e*/ 	.byte	0x75, 0x74, 0x65, 0x2f, 0x61, 0x74, 0x6f, 0x6d, 0x2f, 0x63, 0x6f, 0x70, 0x79, 0x5f, 0x74, 0x72
        /*007e*/ 	.byte	0x61, 0x69, 0x74, 0x73, 0x5f, 0x73, 0x6d, 0x31, 0x30, 0x30, 0x2e, 0x68, 0x70, 0x70, 0x00
	.type		$str$25,@object
	.size		$str$25,(__unnamed_1 - $str$25)
$str$25:
        /*008d*/ 	.byte	0x28, 0x28, 0x75, 0x69, 0x6e, 0x74, 0x33, 0x32, 0x5f, 0x74, 0x28, 0x74, 0x68, 0x72, 0x65, 0x61
        /*009d*/ 	.byte	0x64, 0x49, 0x64, 0x78, 0x2e, 0x78, 0x29, 0x20, 0x2f, 0x20, 0x33, 0x32, 0x29, 0x20, 0x25, 0x20
        /*00ad*/ 	.byte	0x34, 0x29, 0x20, 0x3d, 0x3d, 0x20, 0x28, 0x28, 0x28, 0x74, 0x6d, 0x65, 0x6d, 0x5f, 0x61, 0x64
        /*00bd*/ 	.byte	0x64, 0x72, 0x20, 0x3e, 0x3e, 0x20, 0x31, 0x36, 0x29, 0x20, 0x2f, 0x20, 0x33, 0x32, 0x29, 0x20
        /*00cd*/ 	.byte	0x25, 0x20, 0x34, 0x29, 0x00
	.type		__unnamed_1,@object
	.size		__unnamed_1,(__unnamed_2 - __unnamed_1)
__unnamed_1:
        /* <DEDUP_REMOVED lines=25> */
        /*0262*/ 	.byte	0x3a, 0x43, 0x3c, 0x31, 0x35, 0x33, 0x36, 0x30, 0x3e, 0x3e, 0x3e, 0x3e, 0x5d, 0x00
	.type		__unnamed_2,@object
	.size		__unnamed_2,(.L_2 - __unnamed_2)
__unnamed_2:
        /* <DEDUP_REMOVED lines=42> */
        /*0510*/ 	.byte	0x3e, 0x5d, 0x00
.L_2:


//--------------------- .nv.shared._ZN7cutlass13device_kernelINS_4gemm6kernel13GemmUniversalIN4cute5tupleIJiiiiEEENS1_10collective13CollectiveMmaINS1_35MainloopSm100TmaUmmaWarpSpecializedILi17ELi2ELi4ENS5_IJNS4_1CILi2EEENSA_ILi1EEESC_EEEEENS5_IJNSA_ILi64EEENSA_ILi240EEENSA_ILi16EEEEEENS_10bfloat16_tENS5_IJlSC_lEEESJ_SK_NS4_8TiledMMAINS4_8MMA_AtomIJNS4_20SM100_MMA_F16BF16_SSISJ_SJ_fLi64ELi240ELNS4_4UMMA5MajorE0ELSP_0ELNSO_7ScaleInE0ELSQ_0EEEEEENS4_6LayoutINS5_IJSC_SC_SC_EEENS5_IJNSA_ILi0EEESV_SV_EEEEENS5_IJNS4_10UnderscoreESY_SY_EEEEENS4_13SM90_TMA_LOADENS4_14ComposedLayoutINS4_7SwizzleILi1ELi4ELi3EEENS4_18smem_ptr_flag_bitsILi16EEENST_INS5_IJNSA_ILi8EEESH_EEENS5_IJSH_SC_EEEEEEEvNS4_8identityENS4_23SM90_TMA_LOAD_MULTICASTES1B_vS1C_EENS_8epilogue10collective18CollectiveEpilogueINS1F_23Sm100TmaWarpSpecializedILi2ELi1ELi120ELb1ELb0EEEJSI_NS5_IJNST_ISF_SC_EENST_ISG_SC_EEEEESJ_SK_SJ_SK_NS1F_6fusion15FusionCallbacksIS1J_NS1N_17LinearCombinationISJ_fSJ_fLNS_15FloatRoundStyleE2EEESI_S1M_JEEENS4_5SM1004TMEM4LOAD26SM100_TMEM_LOAD_16dp256b2xES11_S1B_NS4_17SM75_U32x4_LDSM_NENS4_14SM90_TMA_STOREES1B_NS4_17SM90_U32x4_STSM_NENS4_39AutoVectorizingCopyWithAssumedAlignmentILi128EEEEEEvvEEEEvNT_6ParamsE --------------------------
	.section	.nv.shared._ZN7cutlass13device_kernelINS_4gemm6kernel13GemmUniversalIN4cute5tupleIJiiiiEEENS1_10collective13CollectiveMmaINS1_35MainloopSm100TmaUmmaWarpSpecializedILi17ELi2ELi4ENS5_IJNS4_1CILi2EEENSA_ILi1EEESC_EEEEENS5_IJNSA_ILi64EEENSA_ILi240EEENSA_ILi16EEEEEENS_10bfloat16_tENS5_IJlSC_lEEESJ_SK_NS4_8TiledMMAINS4_8MMA_AtomIJNS4_20SM100_MMA_F16BF16_SSISJ_SJ_fLi64ELi240ELNS4_4UMMA5MajorE0ELSP_0ELNSO_7ScaleInE0ELSQ_0EEEEEENS4_6LayoutINS5_IJSC_SC_SC_EEENS5_IJNSA_ILi0EEESV_SV_EEEEENS5_IJNS4_10UnderscoreESY_SY_EEEEENS4_13SM90_TMA_LOADENS4_14ComposedLayoutINS4_7SwizzleILi1ELi4ELi3EEENS4_18smem_ptr_flag_bitsILi16EEENST_INS5_IJNSA_ILi8EEESH_EEENS5_IJSH_SC_EEEEEEEvNS4_8identityENS4_23SM90_TMA_LOAD_MULTICASTES1B_vS1C_EENS_8epilogue10collective18CollectiveEpilogueINS1F_23Sm100TmaWarpSpecializedILi2ELi1ELi120ELb1ELb0EEEJSI_NS5_IJNST_ISF_SC_EENST_ISG_SC_EEEEESJ_SK_SJ_SK_NS1F_6fusion15FusionCallbacksIS1J_NS1N_17LinearCombinationISJ_fSJ_fLNS_15FloatRoundStyleE2EEESI_S1M_JEEENS4_5SM1004TMEM4LOAD26SM100_TMEM_LOAD_16dp256b2xES11_S1B_NS4_17SM75_U32x4_LDSM_NENS4_14SM90_TMA_STOREES1B_NS4_17SM90_U32x4_STSM_NENS4_39AutoVectorizingCopyWithAssumedAlignmentILi128EEEEEEvvEEEEvNT_6ParamsE,"aw",@nobits
	.sectionflags	@""
	.align	16
	.zero		1024


//--------------------- .nv.shared.reserved.0     --------------------------
	.section	.nv.shared.reserved.0,"aw",@nobits
	.weak		__nv_reservedSMEM_offset_0_alias
	.size		__nv_reservedSMEM_offset_0_alias, 0, 64
	.other		__nv_reservedSMEM_offset_0_alias,@"STO_CUDA_RESERVED_SHARED STV_DEFAULT"
__nv_reservedSMEM_offset_0_alias:
	.zero		0
.nv.shared.reserved.0:
	.zero		64
	.weak		__nv_reservedSMEM_tcgen05_partition
	.type		__nv_reservedSMEM_tcgen05_partition,@object
	.size		__nv_reservedSMEM_tcgen05_partition,(.L_0 - __nv_reservedSMEM_tcgen05_partition)
__nv_reservedSMEM_tcgen05_partition:
	.zero		32
.L_0:


//--------------------- .nv.global                --------------------------
	.section	.nv.global,"aw",@nobits
.nv.global:
	.type		_ZN40_INTERNAL_bfa445ce_4_k_cu_766f0deb_152214cute1_E,@object
	.size		_ZN40_INTERNAL_bfa445ce_4_k_cu_766f0deb_152214cute1_E,(_ZN40_INTERNAL_bfa445ce_4_k_cu_766f0deb_152214cuda3std3__45__cpo6cbeginE - _ZN40_INTERNAL_bfa445ce_4_k_cu_766f0deb_152214cute1_E)
_ZN40_INTERNAL_bfa445ce_4_k_cu_766f0deb_152214cute1_E:
	.zero		1
	.type		_ZN40_INTERNAL_bfa445ce_4_k_cu_766f0deb_152214cuda3std3__45__cpo6cbeginE,@object
	.size		_ZN40_INTERNAL_bfa445ce_4_k_cu_766f0deb_152214cuda3std3__45__cpo6cbeginE,(_ZN40_INTERNAL_bfa445ce_4_k_cu_766f0deb_152214cuda3std3__48in_placeE - _ZN40_INTERNAL_bfa445ce_4_k_cu_766f0deb_152214cuda3std3__45__cpo6cbeginE)
_ZN40_INTERNAL_bfa445ce_4_k_cu_766f0deb_152214cuda3std3__45__cpo6cbeginE:
	.zero		1
	.type		_ZN40_INTERNAL_bfa445ce_4_k_cu_766f0deb_152214cuda3std3__48in_placeE,@object
	.size		_ZN40_INTERNAL_bfa445ce_4_k_cu_766f0deb_152214cuda3std3__48in_placeE,(_ZN40_INTERNAL_bfa445ce_4_k_cu_766f0deb_152214cuda3std6ranges3__45__cpo9iter_moveE - _ZN40_INTERNAL_bfa445ce_4_k_cu_766f0deb_152214cuda3std3__48in_placeE)
_ZN40_INTERNAL_bfa445ce_4_k_cu_766f0deb_152214cuda3std3__48in_placeE:
	.zero		1
	.type		_ZN40_INTERNAL_bfa445ce_4_k_cu_766f0deb_152214cuda3std6ranges3__45__cpo9iter_moveE,@object
	.size		_ZN40_INTERNAL_bfa445ce_4_k_cu_766f0deb_152214cuda3std6ranges3__45__cpo9iter_moveE,(_ZN40_INTERNAL_bfa445ce_4_k_cu_766f0deb_152214cuda3std3__45__cpo5beginE - _ZN40_INTERNAL_bfa445ce_4_k_cu_766f0deb_152214cuda3std6ranges3__45__cpo9iter_moveE)
_ZN40_INTERNAL_bfa445ce_4_k_cu_766f0deb_152214cuda3std6ranges3__45__cpo9iter_moveE:
	.zero		1
	.type		_ZN40_INTERNAL_bfa445ce_4_k_cu_766f0deb_152214cuda3std3__45__cpo5beginE,@object
	.size		_ZN40_INTERNAL_bfa445ce_4_k_cu_766f0deb_152214cuda3std3__45__cpo5beginE,(_ZN40_INTERNAL_bfa445ce_4_k_cu_766f0deb_152214cuda3std3__442_GLOBAL__N__bfa445ce_4_k_cu_766f0deb_152216ignoreE - _ZN40_INTERNAL_bfa445ce_4_k_cu_766f0deb_152214cuda3std3__45__cpo5beginE)
_ZN40_INTERNAL_bfa445ce_4_k_cu_766f0deb_152214cuda3std3__45__cpo5beginE:
	.zero		1
	.type		_ZN40_INTERNAL_bfa445ce_4_k_cu_766f0deb_152214cuda3std3__442_GLOBAL__N__bfa445ce_4_k_cu_766f0deb_152216ignoreE,@object
	.size		_ZN40_INTERNAL_bfa445ce_4_k_cu_766f0deb_152214cuda3std3__442_GLOBAL__N__bfa445ce_4_k_cu_766f0deb_152216ignoreE,(_ZN40_INTERNAL_bfa445ce_4_k_cu_766f0deb_152214cute7productE - _ZN40_INTERNAL_bfa445ce_4_k_cu_766f0deb_152214cuda3std3__442_GLOBAL__N__bfa445ce_4_k_cu_766f0deb_152216ignoreE)
_ZN40_INTERNAL_bfa445ce_4_k_cu_766f0deb_152214cuda3std3__442_GLOBAL__N__bfa445ce_4_k_cu_766f0deb_152216ignoreE:
	.zero		1
	.type		_ZN40_INTERNAL_bfa445ce_4_k_cu_766f0deb_152214cute7productE,@object
	.size		_ZN40_INTERNAL_bfa445ce_4_k_cu_766f0deb_152214cute7productE,(_ZN40_INTERNAL_bfa445ce_4_k_cu_766f0deb_152214cuda3std3__45__cpo3endE - _ZN40_INTERNAL_bfa445ce_4_k_cu_766f0deb_152214cute7productE)
_ZN40_INTERNAL_bfa445ce_4_k_cu_766f0deb_152214cute7productE:
	.zero		1
	.type		_ZN40_INTERNAL_bfa445ce_4_k_cu_766f0deb_152214cuda3std3__45__cpo3endE,@object
	.size		_ZN40_INTERNAL_bfa445ce_4_k_cu_766f0deb_152214cuda3std3__45__cpo3endE,(_ZN40_INTERNAL_bfa445ce_4_k_cu_766f0deb_152214cuda3std3__419piecewise_constructE - _ZN40_INTERNAL_bfa445ce_4_k_cu_766f0deb_152214cuda3std3__45__cpo3endE)
_ZN40_INTERNAL_bfa445ce_4_k_cu_766f0deb_152214cuda3std3__45__cpo3endE:
	.zero		1
	.type		_ZN40_INTERNAL_bfa445ce_4_k_cu_766f0deb_152214cuda3std3__419piecewise_constructE,@object
	.size		_ZN40_INTERNAL_bfa445ce_4_k_cu_766f0deb_152214cuda3std3__419piecewise_constructE,(_ZN40_INTERNAL_bfa445ce_4_k_cu_766f0deb_152214cuda3std3__45__cpo4cendE - _ZN40_INTERNAL_bfa445ce_4_k_cu_766f0deb_152214cuda3std3__419piecewise_constructE)
_ZN40_INTERNAL_bfa445ce_4_k_cu_766f0deb_152214cuda3std3__419piecewise_constructE:
	.zero		1
	.type		_ZN40_INTERNAL_bfa445ce_4_k_cu_766f0deb_152214cuda3std3__45__cpo4cendE,@object
	.size		_ZN40_INTERNAL_bfa445ce_4_k_cu_766f0deb_152214cuda3std3__45__cpo4cendE,(_ZN40_INTERNAL_bfa445ce_4_k_cu_766f0deb_152214cuda3std6ranges3__45__cpo4swapE - _ZN40_INTERNAL_bfa445ce_4_k_cu_766f0deb_152214cuda3std3__45__cpo4cendE)
_ZN40_INTERNAL_bfa445ce_4_k_cu_766f0deb_152214cuda3std3__45__cpo4cendE:
	.zero		1
	.type		_ZN40_INTERNAL_bfa445ce_4_k_cu_766f0deb_152214cuda3std6ranges3__45__cpo4swapE,@object
	.size		_ZN40_INTERNAL_bfa445ce_4_k_cu_766f0deb_152214cuda3std6ranges3__45__cpo4swapE,(.L_10 - _ZN40_INTERNAL_bfa445ce_4_k_cu_766f0deb_152214cuda3std6ranges3__45__cpo4swapE)
_ZN40_INTERNAL_bfa445ce_4_k_cu_766f0deb_152214cuda3std6ranges3__45__cpo4swapE:
	.zero		1
.L_10:


//--------------------- .nv.constant0._ZN7cutlass13device_kernelINS_4gemm6kernel13GemmUniversalIN4cute5tupleIJiiiiEEENS1_10collective13CollectiveMmaINS1_35MainloopSm100TmaUmmaWarpSpecializedILi17ELi2ELi4ENS5_IJNS4_1CILi2EEENSA_ILi1EEESC_EEEEENS5_IJNSA_ILi64EEENSA_ILi240EEENSA_ILi16EEEEEENS_10bfloat16_tENS5_IJlSC_lEEESJ_SK_NS4_8TiledMMAINS4_8MMA_AtomIJNS4_20SM100_MMA_F16BF16_SSISJ_SJ_fLi64ELi240ELNS4_4UMMA5MajorE0ELSP_0ELNSO_7ScaleInE0ELSQ_0EEEEEENS4_6LayoutINS5_IJSC_SC_SC_EEENS5_IJNSA_ILi0EEESV_SV_EEEEENS5_IJNS4_10UnderscoreESY_SY_EEEEENS4_13SM90_TMA_LOADENS4_14ComposedLayoutINS4_7SwizzleILi1ELi4ELi3EEENS4_18smem_ptr_flag_bitsILi16EEENST_INS5_IJNSA_ILi8EEESH_EEENS5_IJSH_SC_EEEEEEEvNS4_8identityENS4_23SM90_TMA_LOAD_MULTICASTES1B_vS1C_EENS_8epilogue10collective18CollectiveEpilogueINS1F_23Sm100TmaWarpSpecializedILi2ELi1ELi120ELb1ELb0EEEJSI_NS5_IJNST_ISF_SC_EENST_ISG_SC_EEEEESJ_SK_SJ_SK_NS1F_6fusion15FusionCallbacksIS1J_NS1N_17LinearCombinationISJ_fSJ_fLNS_15FloatRoundStyleE2EEESI_S1M_JEEENS4_5SM1004TMEM4LOAD26SM100_TMEM_LOAD_16dp256b2xES11_S1B_NS4_17SM75_U32x4_LDSM_NENS4_14SM90_TMA_STOREES1B_NS4_17SM90_U32x4_STSM_NENS4_39AutoVectorizingCopyWithAssumedAlignmentILi128EEEEEEvvEEEEvNT_6ParamsE --------------------------
	.section	.nv.constant0._ZN7cutlass13device_kernelINS_4gemm6kernel13GemmUniversalIN4cute5tupleIJiiiiEEENS1_10collective13CollectiveMmaINS1_35MainloopSm100TmaUmmaWarpSpecializedILi17ELi2ELi4ENS5_IJNS4_1CILi2EEENSA_ILi1EEESC_EEEEENS5_IJNSA_ILi64EEENSA_ILi240EEENSA_ILi16EEEEEENS_10bfloat16_tENS5_IJlSC_lEEESJ_SK_NS4_8TiledMMAINS4_8MMA_AtomIJNS4_20SM100_MMA_F16BF16_SSISJ_SJ_fLi64ELi240ELNS4_4UMMA5MajorE0ELSP_0ELNSO_7ScaleInE0ELSQ_0EEEEEENS4_6LayoutINS5_IJSC_SC_SC_EEENS5_IJNSA_ILi0EEESV_SV_EEEEENS5_IJNS4_10UnderscoreESY_SY_EEEEENS4_13SM90_TMA_LOADENS4_14ComposedLayoutINS4_7SwizzleILi1ELi4ELi3EEENS4_18smem_ptr_flag_bitsILi16EEENST_INS5_IJNSA_ILi8EEESH_EEENS5_IJSH_SC_EEEEEEEvNS4_8identityENS4_23SM90_TMA_LOAD_MULTICASTES1B_vS1C_EENS_8epilogue10collective18CollectiveEpilogueINS1F_23Sm100TmaWarpSpecializedILi2ELi1ELi120ELb1ELb0EEEJSI_NS5_IJNST_ISF_SC_EENST_ISG_SC_EEEEESJ_SK_SJ_SK_NS1F_6fusion15FusionCallbacksIS1J_NS1N_17LinearCombinationISJ_fSJ_fLNS_15FloatRoundStyleE2EEESI_S1M_JEEENS4_5SM1004TMEM4LOAD26SM100_TMEM_LOAD_16dp256b2xES11_S1B_NS4_17SM75_U32x4_LDSM_NENS4_14SM90_TMA_STOREES1B_NS4_17SM90_U32x4_STSM_NENS4_39AutoVectorizingCopyWithAssumedAlignmentILi128EEEEEEvvEEEEvNT_6ParamsE,"a",@progbits
	.sectionflags	@""
	.align	4
.nv.constant0._ZN7cutlass13device_kernelINS_4gemm6kernel13GemmUniversalIN4cute5tupleIJiiiiEEENS1_10collective13CollectiveMmaINS1_35MainloopSm100TmaUmmaWarpSpecializedILi17ELi2ELi4ENS5_IJNS4_1CILi2EEENSA_ILi1EEESC_EEEEENS5_IJNSA_ILi64EEENSA_ILi240EEENSA_ILi16EEEEEENS_10bfloat16_tENS5_IJlSC_lEEESJ_SK_NS4_8TiledMMAINS4_8MMA_AtomIJNS4_20SM100_MMA_F16BF16_SSISJ_SJ_fLi64ELi240ELNS4_4UMMA5MajorE0ELSP_0ELNSO_7ScaleInE0ELSQ_0EEEEEENS4_6LayoutINS5_IJSC_SC_SC_EEENS5_IJNSA_ILi0EEESV_SV_EEEEENS5_IJNS4_10UnderscoreESY_SY_EEEEENS4_13SM90_TMA_LOADENS4_14ComposedLayoutINS4_7SwizzleILi1ELi4ELi3EEENS4_18smem_ptr_flag_bitsILi16EEENST_INS5_IJNSA_ILi8EEESH_EEENS5_IJSH_SC_EEEEEEEvNS4_8identityENS4_23SM90_TMA_LOAD_MULTICASTES1B_vS1C_EENS_8epilogue10collective18CollectiveEpilogueINS1F_23Sm100TmaWarpSpecializedILi2ELi1ELi120ELb1ELb0EEEJSI_NS5_IJNST_ISF_SC_EENST_ISG_SC_EEEEESJ_SK_SJ_SK_NS1F_6fusion15FusionCallbacksIS1J_NS1N_17LinearCombinationISJ_fSJ_fLNS_15FloatRoundStyleE2EEESI_S1M_JEEENS4_5SM1004TMEM4LOAD26SM100_TMEM_LOAD_16dp256b2xES11_S1B_NS4_17SM75_U32x4_LDSM_NENS4_14SM90_TMA_STOREES1B_NS4_17SM90_U32x4_STSM_NENS4_39AutoVectorizingCopyWithAssumedAlignmentILi128EEEEEEvvEEEEvNT_6ParamsE:
	.zero		2944


//--------------------- SYMBOLS --------------------------

	.type		.nv.reservedSmem.offset0,@object
	.size		.nv.reservedSmem.offset0,0x4
	.type		.nv.reservedSmem.cap,@object
	.size		.nv.reservedSmem.cap,0x4
	.type		__assertfail,@function
